def matmul_kernel(
    a_ptr,
    b_ptr,
    c_ptr,
    M,
    N,
    K,
    stride_am,
    stride_ak,
    stride_bk,
    stride_bn,
    stride_cm,
    stride_cn,
    BLOCK_M: tl.constexpr,
    BLOCK_N: tl.constexpr,
    BLOCK_K: tl.constexpr,
    GROUP_M: tl.constexpr,
):
    pid = tl.program_id(axis=0)
    num_pid_m = tl.cdiv(M, BLOCK_M)
    num_pid_n = tl.cdiv(N, BLOCK_N)
    num_pid_in_group = GROUP_M * num_pid_n
    group_id = pid // num_pid_in_group
    first_pid_m = group_id * GROUP_M
    group_size_m = min(num_pid_m - first_pid_m, GROUP_M)
    pid_m = first_pid_m + ((pid % num_pid_in_group) % group_size_m)
    pid_n = (pid % num_pid_in_group) // group_size_m

    offs_am = (pid_m * BLOCK_M + tl.arange(0, BLOCK_M)) % M
    offs_bn = (pid_n * BLOCK_N + tl.arange(0, BLOCK_N)) % N
    offs_k = tl.arange(0, BLOCK_K)
    a_ptrs = a_ptr + offs_am[:, None] * stride_am + offs_k[None, :] * stride_ak
    b_ptrs = b_ptr + offs_k[:, None] * stride_bk + offs_bn[None, :] * stride_bn

    acc = tl.zeros((BLOCK_M, BLOCK_N), dtype=tl.float32)
    for kk in range(0, tl.cdiv(K, BLOCK_K)):
        a = tl.load(a_ptrs, mask=offs_k[None, :] < K - kk * BLOCK_K, other=0.0)
        b = tl.load(b_ptrs, mask=offs_k[:, None] < K - kk * BLOCK_K, other=0.0)
        acc = tl.dot(a, b, acc)
        a_ptrs += BLOCK_K * stride_ak
        b_ptrs += BLOCK_K * stride_bk

    c = acc.to(c_ptr.dtype.element_ty)
    offs_cm = pid_m * BLOCK_M + tl.arange(0, BLOCK_M)
    offs_cn = pid_n * BLOCK_N + tl.arange(0, BLOCK_N)
    c_ptrs = c_ptr + offs_cm[:, None] * stride_cm + offs_cn[None, :] * stride_cn
    mask = (offs_cm[:, None] < M) & (offs_cn[None, :] < N)
    tl.store(c_ptrs, c, mask=mask)

# config = {"BLOCK_K": 64, "BLOCK_M": 64, "BLOCK_N": 32, "GROUP_M": 8, "arch": "sm_100", "dtype": "fp16", "num_ctas": 1, "num_stages": 2, "num_warps": 4}
# arch = sm_100


// ===== COMPILED SASS (sm_100a) =====

	.target	sm_100a

	.elftype	@"ET_EXEC"


//--------------------- .note.nv.tkinfo           --------------------------
	.section	.note.nv.tkinfo,"",@"SHT_NOTE"
	.sectionflags	@"SHF_NOTE_NV_TKINFO"
	.tkinfo
        /*0018*/ 	.word	0x00000081
        /*0030*/ 	.string	""
        /*0030*/ 	.string	"ptxas-blackwell"
        /*0030*/ 	.string	"Cuda compilation tools, release 12.9, V12.9.86"
        /*0030*/ 	.string	"Build cuda_12.9.r12.9/compiler.36037853_0"
        /*0030*/ 	.string	"-v  -suppress-debug-info  -lineinfo  -arch sm_100a "



//--------------------- .note.nv.cuver            --------------------------
	.section	.note.nv.cuver,"",@"SHT_NOTE"
	.sectionflags	@"SHF_NOTE_NV_CUVER"
        /*0018*/ 	.short	0x0001
        /*001a*/ 	.short	0x0064
        /*001c*/ 	.short	0x0001
        /*001e*/ 	.short	0x0000
        /*0020*/ 	.short	0x0001
        /*0022*/ 	.short	0x0000


//--------------------- .nv.info                  --------------------------
	.section	.nv.info,"",@"SHT_CUDA_INFO"
	.align	4


	//----- nvinfo : EIATTR_REGCOUNT
	.align		4
        /*0000*/ 	.byte	0x04, 0x2f
        /*0002*/ 	.short	(.L_4 - .L_3)
	.align		4
.L_3:
        /*0004*/ 	.word	index@(matmul_kernel)
        /*0008*/ 	.word	0x000000a8


	//----- nvinfo : EIATTR_FRAME_SIZE
	.align		4
.L_4:
        /*000c*/ 	.byte	0x04, 0x11
        /*000e*/ 	.short	(.L_6 - .L_5)
	.align		4
.L_5:
        /*0010*/ 	.word	index@($__internal_2_$__cuda_sm10x_tcgen05_guardrail_trap_unallocated_columns_being_dealloced)
        /*0014*/ 	.word	0x00000000


	//----- nvinfo : EIATTR_FRAME_SIZE
	.align		4
.L_6:
        /*0018*/ 	.byte	0x04, 0x11
        /*001a*/ 	.short	(.L_8 - .L_7)
	.align		4
.L_7:
        /*001c*/ 	.word	index@($__internal_1_$__cuda_sm10x_tcgen05_guardrail_trap_phase_invalid_during_alloc)
        /*0020*/ 	.word	0x00000000


	//----- nvinfo : EIATTR_FRAME_SIZE
	.align		4
.L_8:
        /*0024*/ 	.byte	0x04, 0x11
        /*0026*/ 	.short	(.L_10 - .L_9)
	.align		4
.L_9:
        /*0028*/ 	.word	index@($__internal_0_$__cuda_sm10x_tcgen05_guardrail_trap_col_being_dealloced_not_returned_by_alloc)
        /*002c*/ 	.word	0x00000000


	//----- nvinfo : EIATTR_FRAME_SIZE
	.align		4
.L_10:
        /*0030*/ 	.byte	0x04, 0x11
        /*0032*/ 	.short	(.L_12 - .L_11)
	.align		4
.L_11:
        /*0034*/ 	.word	index@(matmul_kernel)
        /*0038*/ 	.word	0x00000000


	//----- nvinfo : EIATTR_MIN_STACK_SIZE
	.align		4
.L_12:
        /*003c*/ 	.byte	0x04, 0x12
        /*003e*/ 	.short	(.L_14 - .L_13)
	.align		4
.L_13:
        /*0040*/ 	.word	index@(matmul_kernel)
        /*0044*/ 	.word	0x00000000
.L_14:


//--------------------- .nv.info.matmul_kernel    --------------------------
	.section	.nv.info.matmul_kernel,"",@"SHT_CUDA_INFO"
	.sectionflags	@""
	.align	4


	//----- nvinfo : EIATTR_CUDA_API_VERSION
	.align		4
        /*0000*/ 	.byte	0x04, 0x37
        /*0002*/ 	.short	(.L_16 - .L_15)
.L_15:
        /*0004*/ 	.word	0x00000081


	//----- nvinfo : EIATTR_KPARAM_INFO
	.align		4
.L_16:
        /*0008*/ 	.byte	0x04, 0x17
        /*000a*/ 	.short	(.L_18 - .L_17)
.L_17:
        /*000c*/ 	.word	0x00000000
        /*0010*/ 	.short	0x000d
        /*0012*/ 	.short	0x0048
        /*0014*/ 	.byte	0x00, 0xf4, 0x21, 0x00


	//----- nvinfo : EIATTR_KPARAM_INFO
	.align		4
.L_18:
        /*0018*/ 	.byte	0x04, 0x17
        /*001a*/ 	.short	(.L_20 - .L_19)
.L_19:
        /*001c*/ 	.word	0x00000000
        /*0020*/ 	.short	0x000c
        /*0022*/ 	.short	0x0040
        /*0024*/ 	.byte	0x00, 0xf4, 0x21, 0x00


	//----- nvinfo : EIATTR_KPARAM_INFO
	.align		4
.L_20:
        /*0028*/ 	.byte	0x04, 0x17
        /*002a*/ 	.short	(.L_22 - .L_21)
.L_21:
        /*002c*/ 	.word	0x00000000
        /*0030*/ 	.short	0x000b
        /*0032*/ 	.short	0x0038
        /*0034*/ 	.byte	0x00, 0xf0, 0x11, 0x00


	//----- nvinfo : EIATTR_KPARAM_INFO
	.align		4
.L_22:
        /*0038*/ 	.byte	0x04, 0x17
        /*003a*/ 	.short	(.L_24 - .L_23)
.L_23:
        /*003c*/ 	.word	0x00000000
        /*0040*/ 	.short	0x000a
        /*0042*/ 	.short	0x0034
        /*0044*/ 	.byte	0x00, 0xf0, 0x11, 0x00


	//----- nvinfo : EIATTR_KPARAM_INFO
	.align		4
.L_24:
        /*0048*/ 	.byte	0x04, 0x17
        /*004a*/ 	.short	(.L_26 - .L_25)
.L_25:
        /*004c*/ 	.word	0x00000000
        /*0050*/ 	.short	0x0009
        /*0052*/ 	.short	0x0030
        /*0054*/ 	.byte	0x00, 0xf0, 0x11, 0x00


	//----- nvinfo : EIATTR_KPARAM_INFO
	.align		4
.L_26:
        /*0058*/ 	.byte	0x04, 0x17
        /*005a*/ 	.short	(.L_28 - .L_27)
.L_27:
        /*005c*/ 	.word	0x00000000
        /*0060*/ 	.short	0x0008
        /*0062*/ 	.short	0x002c
        /*0064*/ 	.byte	0x00, 0xf0, 0x11, 0x00


	//----- nvinfo : EIATTR_KPARAM_INFO
	.align		4
.L_28:
        /*0068*/ 	.byte	0x04, 0x17
        /*006a*/ 	.short	(.L_30 - .L_29)
.L_29:
        /*006c*/ 	.word	0x00000000
        /*0070*/ 	.short	0x0007
        /*0072*/ 	.short	0x0028
        /*0074*/ 	.byte	0x00, 0xf0, 0x11, 0x00


	//----- nvinfo : EIATTR_KPARAM_INFO
	.align		4
.L_30:
        /*0078*/ 	.byte	0x04, 0x17
        /*007a*/ 	.short	(.L_32 - .L_31)
.L_31:
        /*007c*/ 	.word	0x00000000
        /*0080*/ 	.short	0x0006
        /*0082*/ 	.short	0x0024
        /*0084*/ 	.byte	0x00, 0xf0, 0x11, 0x00


	//----- nvinfo : EIATTR_KPARAM_INFO
	.align		4
.L_32:
        /*0088*/ 	.byte	0x04, 0x17
        /*008a*/ 	.short	(.L_34 - .L_33)
.L_33:
        /*008c*/ 	.word	0x00000000
        /*0090*/ 	.short	0x0005
        /*0092*/ 	.short	0x0020
        /*0094*/ 	.byte	0x00, 0xf0, 0x11, 0x00


	//----- nvinfo : EIATTR_KPARAM_INFO
	.align		4
.L_34:
        /*0098*/ 	.byte	0x04, 0x17
        /*009a*/ 	.short	(.L_36 - .L_35)
.L_35:
        /*009c*/ 	.word	0x00000000
        /*00a0*/ 	.short	0x0004
        /*00a2*/ 	.short	0x001c
        /*00a4*/ 	.byte	0x00, 0xf0, 0x11, 0x00


	//----- nvinfo : EIATTR_KPARAM_INFO
	.align		4
.L_36:
        /*00a8*/ 	.byte	0x04, 0x17
        /*00aa*/ 	.short	(.L_38 - .L_37)
.L_37:
        /*00ac*/ 	.word	0x00000000
        /*00b0*/ 	.short	0x0003
        /*00b2*/ 	.short	0x0018
        /*00b4*/ 	.byte	0x00, 0xf0, 0x11, 0x00


	//----- nvinfo : EIATTR_KPARAM_INFO
	.align		4
.L_38:
        /*00b8*/ 	.byte	0x04, 0x17
        /*00ba*/ 	.short	(.L_40 - .L_39)
.L_39:
        /*00bc*/ 	.word	0x00000000
        /*00c0*/ 	.short	0x0002
        /*00c2*/ 	.short	0x0010
        /*00c4*/ 	.byte	0x00, 0xf4, 0x21, 0x00


	//----- nvinfo : EIATTR_KPARAM_INFO
	.align		4
.L_40:
        /*00c8*/ 	.byte	0x04, 0x17
        /*00ca*/ 	.short	(.L_42 - .L_41)
.L_41:
        /*00cc*/ 	.word	0x00000000
        /*00d0*/ 	.short	0x0001
        /*00d2*/ 	.short	0x0008
        /*00d4*/ 	.byte	0x00, 0xf4, 0x21, 0x00


	//----- nvinfo : EIATTR_KPARAM_INFO
	.align		4
.L_42:
        /*00d8*/ 	.byte	0x04, 0x17
        /*00da*/ 	.short	(.L_44 - .L_43)
.L_43:
        /*00dc*/ 	.word	0x00000000
        /*00e0*/ 	.short	0x0000
        /*00e2*/ 	.short	0x0000
        /*00e4*/ 	.byte	0x00, 0xf4, 0x21, 0x00


	//----- nvinfo : EIATTR_AT_ENTRY_FRAGMENTS
	.align		4
.L_44:
        /*00e8*/ 	.byte	0x04, 0x4f
        /*00ea*/ 	.short	(.L_46 - .L_45)


	//   ....[0]....
.L_45:
        /*00ec*/ 	.word	0x00000004


	//----- nvinfo : EIATTR_RESERVED_SMEM_USED
	.align		4
.L_46:
        /*00f0*/ 	.byte	0x01, 0x41
	.zero		2


	//----- nvinfo : EIATTR_SPARSE_MMA_MASK
	.align		4
        /*00f4*/ 	.byte	0x03, 0x50
        /*00f6*/ 	.short	0x0000


	//----- nvinfo : EIATTR_TCGEN05_1CTA_USED
	.align		4
        /*00f8*/ 	.byte	0x01, 0x51
	.zero		2


	//----- nvinfo : EIATTR_MAXREG_COUNT
	.align		4
        /*00fc*/ 	.byte	0x03, 0x1b
        /*00fe*/ 	.short	0x00ff


	//----- nvinfo : EIATTR_NUM_BARRIERS
	.align		4
        /*0100*/ 	.byte	0x02, 0x4c
        /*0102*/ 	.byte	0x01
	.zero		1


	//----- nvinfo : EIATTR_INT_WARP_WIDE_INSTR_OFFSETS
	.align		4
        /*0104*/ 	.byte	0x04, 0x31
        /*0106*/ 	.short	(.L_48 - .L_47)


	//   ....[0]....
.L_47:
        /*0108*/ 	.word	0x00001740


	//   ....[1]....
        /*010c*/ 	.word	0x00001800


	//   ....[2]....
        /*0110*/ 	.word	0x00003130


	//   ....[3]....
        /*0114*/ 	.word	0x00005dc0


	//   ....[4]....
        /*0118*/ 	.word	0x00005e10


	//----- nvinfo : EIATTR_COOP_GROUP_MASK_REGIDS
	.align		4
.L_48:
        /*011c*/ 	.byte	0x04, 0x29
        /*011e*/ 	.short	(.L_50 - .L_49)


	//   ....[0]....
.L_49:
        /*0120*/ 	.word	0xffffffff


	//   ....[1]....
        /*0124*/ 	.word	0xffffffff


	//   ....[2]....
        /*0128*/ 	.word	0xffffffff


	//   ....[3]....
        /*012c*/ 	.word	0xffffffff


	//----- nvinfo : EIATTR_COOP_GROUP_INSTR_OFFSETS
	.align		4
.L_50:
        /*0130*/ 	.byte	0x04, 0x28
        /*0132*/ 	.short	(.L_52 - .L_51)


	//   ....[0]....
.L_51:
        /*0134*/ 	.word	0x00000070


	//   ....[1]....
        /*0138*/ 	.word	0x00000320


	//   ....[2]....
        /*013c*/ 	.word	0x00005c60


	//   ....[3]....
        /*0140*/ 	.word	0x00005ec0


	//----- nvinfo : EIATTR_VRC_CTA_INIT_COUNT
	.align		4
.L_52:
        /*0144*/ 	.byte	0x02, 0x4a
        /*0146*/ 	.byte	0x80
	.zero		1


	//----- nvinfo : EIATTR_MBARRIER_INSTR_OFFSETS
	.align		4
        /*0148*/ 	.byte	0x04, 0x39
        /*014a*/ 	.short	(.L_54 - .L_53)


	//   ....[0]....
.L_53:
        /*014c*/ 	.word	0x000019a0
        /*0150*/ 	.word	0x000000ff
        /*0154*/ 	.word	0x00000000
        /*0158*/ 	.short	0x0100
        /*015a*/ 	.byte	0x09
	.zero		1


	//   ....[1]....
        /*015c*/ 	.word	0x00003170
        /*0160*/ 	.word	0x000000ff
        /*0164*/ 	.word	0x00006008
        /*0168*/ 	.short	0x0100
        /*016a*/ 	.byte	0x0d
	.zero		1


	//   ....[2]....
        /*016c*/ 	.word	0x00004250
        /*0170*/ 	.word	0x000000ff
        /*0174*/ 	.word	0x00000000
        /*0178*/ 	.short	0x010a
        /*017a*/ 	.byte	0x09
	.zero		1


	//   ....[3]....
        /*017c*/ 	.word	0x00005440
        /*0180*/ 	.word	0x000000ff
        /*0184*/ 	.word	0x00000000
        /*0188*/ 	.short	0x010a
        /*018a*/ 	.byte	0x09
	.zero		1


	//   ....[4]....
        /*018c*/ 	.word	0x00005520
        /*0190*/ 	.word	0x000000ff
        /*0194*/ 	.word	0x00006000
        /*0198*/ 	.short	0x0108
        /*019a*/ 	.byte	0x0d
	.zero		1


	//   ....[5]....
        /*019c*/ 	.word	0x00005580
        /*01a0*/ 	.word	0x000000ff
        /*01a4*/ 	.word	0x00006008
        /*01a8*/ 	.short	0x0108
        /*01aa*/ 	.byte	0x0d
	.zero		1


	//   ....[6]....
        /*01ac*/ 	.word	0x00005ee0
        /*01b0*/ 	.word	0x000000ff
        /*01b4*/ 	.word	0x00000000
        /*01b8*/ 	.short	0x010a
        /*01ba*/ 	.byte	0x09
	.zero		1


	//   ....[7]....
        /*01bc*/ 	.word	0x00005f10
        /*01c0*/ 	.word	0x000000ff
        /*01c4*/ 	.word	0x00000000
        /*01c8*/ 	.short	0x010a
        /*01ca*/ 	.byte	0x09
	.zero		1


	//----- nvinfo : EIATTR_NUM_MBARRIERS
	.align		4
.L_54:
        /*01cc*/ 	.byte	0x03, 0x38
        /*01ce*/ 	.short	0x0002


	//----- nvinfo : EIATTR_EXIT_INSTR_OFFSETS
	.align		4
        /*01d0*/ 	.byte	0x04, 0x1c
        /*01d2*/ 	.short	(.L_56 - .L_55)


	//   ....[0]....
.L_55:
        /*01d4*/ 	.word	0x00005ed0


	//----- nvinfo : EIATTR_REQNTID
	.align		4
.L_56:
        /*01d8*/ 	.byte	0x04, 0x10
        /*01da*/ 	.short	(.L_58 - .L_57)
.L_57:
        /*01dc*/ 	.word	0x00000080
        /*01e0*/ 	.word	0x00000001
        /*01e4*/ 	.word	0x00000001


	//----- nvinfo : EIATTR_CRS_STACK_SIZE
	.align		4
.L_58:
        /*01e8*/ 	.byte	0x04, 0x1e
        /*01ea*/ 	.short	(.L_60 - .L_59)
.L_59:
        /*01ec*/ 	.word	0x00000000


	//----- nvinfo : EIATTR_CBANK_PARAM_SIZE
	.align		4
.L_60:
        /*01f0*/ 	.byte	0x03, 0x19
        /*01f2*/ 	.short	0x0050


	//----- nvinfo : EIATTR_PARAM_CBANK
	.align		4
        /*01f4*/ 	.byte	0x04, 0x0a
        /*01f6*/ 	.short	(.L_62 - .L_61)
	.align		4
.L_61:
        /*01f8*/ 	.word	index@(.nv.constant0.matmul_kernel)
        /*01fc*/ 	.short	0x0380
        /*01fe*/ 	.short	0x0050


	//----- nvinfo : EIATTR_SW_WAR
	.align		4
.L_62:
        /*0200*/ 	.byte	0x04, 0x36
        /*0202*/ 	.short	(.L_64 - .L_63)
.L_63:
        /*0204*/ 	.word	0x00000008
.L_64:


//--------------------- .nv.compat                --------------------------
	.section	.nv.compat,"",@"SHT_CUDA_COMPAT_INFO"
	.align	4
        /*0000*/ 	.byte	0x02, 0x02, 0x02, 0x00, 0x02, 0x05, 0x05, 0x00, 0x02, 0x03, 0x00, 0x00, 0x02, 0x06, 0x01, 0x00


//--------------------- .nv.callgraph             --------------------------
	.section	.nv.callgraph,"",@"SHT_CUDA_CALLGRAPH"
	.align	4
	.sectionentsize	8
	.align		4
        /*0000*/ 	.word	0x00000000
	.align		4
        /*0004*/ 	.word	0xffffffff
	.align		4
        /*0008*/ 	.word	0x00000000
	.align		4
        /*000c*/ 	.word	0xfffffffe
	.align		4
        /*0010*/ 	.word	0x00000000
	.align		4
        /*0014*/ 	.word	0xfffffffd
	.align		4
        /*0018*/ 	.word	0x00000000
	.align		4
        /*001c*/ 	.word	0xfffffffc


//--------------------- .text.matmul_kernel       --------------------------
	.section	.text.matmul_kernel,"ax",@progbits
	.align	128
        .global         matmul_kernel
        .type           matmul_kernel,@function
        .size           matmul_kernel,(.L_x_20 - matmul_kernel)
        .other          matmul_kernel,@"STO_CUDA_ENTRY STV_DEFAULT"
matmul_kernel:
.text.matmul_kernel:
[----:B------:R-:W0:Y:S01]  /*0000*/  LDC R1, c[0x0][0x37c] ;  /* 0x0000df00ff017b82 */ /* 0x000e220000000800 */
[----:B------:R-:W1:Y:S01]  /*0010*/  S2R R99, SR_TID.X ;  /* 0x0000000000637919 */ /* 0x000e620000002100 */
[----:B------:R-:W2:Y:S01]  /*0020*/  LDCU.64 UR22, c[0x0][0x358] ;  /* 0x00006b00ff1677ac */ /* 0x000ea20008000a00 */
[----:B-1----:R-:W-:-:S13]  /*0030*/  ISETP.GE.U32.AND P0, PT, R99, 0x20, PT ;  /* 0x000000206300780c */ /* 0x002fda0003f06070 */
[----:B------:R-:W-:Y:S02]  /*0040*/  VOTEU.ANY UP0, P0 ;  /* 0x0000000000ff7886 */ /* 0x000fe40000000100 */
[----:B0-2---:R-:W-:Y:S05]  /*0050*/  BRA.U UP0, `(.L_x_0) ;  /* 0x0000000100b47547 */ /* 0x005fea000b800000 */
[----:B------:R-:W0:Y:S01]  /*0060*/  S2UR UR6, SR_CgaCtaId ;  /* 0x00000000000679c3 */ /* 0x000e220000008800 */
[----:B------:R-:W-:Y:S01]  /*0070*/  NOP ;  /* 0x0000000000007918 */ /* 0x000fe20000000000 */
[----:B------:R-:W-:Y:S02]  /*0080*/  UMOV UR4, 0x40 ;  /* 0x0000004000047882 */ /* 0x000fe40000000000 */
[----:B0-----:R-:W-:-:S09]  /*0090*/  ULEA UR4, UR6, UR4, 0x18 ;  /* 0x0000000406047291 */ /* 0x001fd2000f8ec0ff */
[----:B------:R-:W0:Y:S01]  /*00a0*/  LDS.U8 R0, [UR4] ;  /* 0x00000004ff007984 */ /* 0x000e220008000000 */
[----:B------:R-:W-:Y:S02]  /*00b0*/  UMOV UR4, 0x400 ;  /* 0x0000040000047882 */ /* 0x000fe40000000000 */
[----:B------:R-:W-:Y:S01]  /*00c0*/  ULEA UR4, UR6, UR4, 0x18 ;  /* 0x0000000406047291 */ /* 0x000fe2000f8ec0ff */
[----:B0-----:R-:W-:-:S13]  /*00d0*/  ISETP.NE.AND P0, PT, R0, RZ, PT ;  /* 0x000000ff0000720c */ /* 0x001fda0003f05270 */
[----:B------:R-:W-:Y:S05]  /*00e0*/  @P0 BRA `(.L_x_1) ;  /* 0x0000000000780947 */ /* 0x000fea0003800000 */
[----:B------:R-:W-:-:S13]  /*00f0*/  ELECT P0, URZ, PT ;  /* 0x0000000000ff782f */ /* 0x000fda0003800000 */
[----:B------:R-:W-:Y:S05]  /*0100*/  @!P0 BRA `(.L_x_2) ;  /* 0x0000000000808947 */ /* 0x000fea0003800000 */
[----:B------:R-:W-:Y:S01]  /*0110*/  UMOV UR5, 0x1 ;  /* 0x0000000100057882 */ /* 0x000fe20000000000 */
[----:B------:R-:W-:-:S04]  /*0120*/  IMAD.MOV.U32 R4, RZ, RZ, 0x1 ;  /* 0x00000001ff047424 */ /* 0x000fc800078e00ff */
[----:B------:R-:W-:Y:S04]  /*0130*/  DEPBAR.LE SB0, 0x36 ;  /* 0x00008d800000791a */ /* 0x000fe80000000000 */
[----:B------:R-:W0:Y:S02]  /*0140*/  UTCATOMSWS.FIND_AND_SET.ALIGN UP1, UR5, UR5 ;  /* 0x00000005000575e3 */ /* 0x000e240008020800 */
[----:B0-----:R-:W-:-:S04]  /*0150*/  PLOP3.LUT P0, PT, PT, PT, UP1, 0x80, 0x8 ;  /* 0x000000000008781c */ /* 0x001fc80003f0f018 */
[----:B------:R-:W-:-:S04]  /*0160*/  SEL R0, RZ, 0xffffffff, !P0 ;  /* 0xffffffffff007807 */ /* 0x000fc80004000000 */
[----:B------:R-:W-:Y:S01]  /*0170*/  ISETP.NE.AND P0, PT, R0, RZ, PT ;  /* 0x000000ff0000720c */ /* 0x000fe20003f05270 */
[----:B------:R-:W-:-:S12]  /*0180*/  IMAD.U32 R0, RZ, RZ, UR5 ;  /* 0x00000005ff007e24 */ /* 0x000fd8000f8e00ff */
[----:B------:R-:W-:Y:S05]  /*0190*/  @P0 BRA `(.L_x_3) ;  /* 0x0000000000240947 */ /* 0x000fea0003800000 */
.L_x_4:
[----:B------:R-:W-:Y:S05]  /*01a0*/  NANOSLEEP 0x64 ;  /* 0x000000640000795d */ /* 0x000fea0003800000 */
[----:B------:R-:W-:-:S05]  /*01b0*/  UMOV UR5, 0x1 ;  /* 0x0000000100057882 */ /* 0x000fca0000000000 */
[----:B------:R-:W-:Y:S04]  /*01c0*/  DEPBAR.LE SB0, 0x36 ;  /* 0x00008d800000791a */ /* 0x000fe80000000000 */
[----:B------:R-:W0:Y:S02]  /*01d0*/  UTCATOMSWS.FIND_AND_SET.ALIGN UP1, UR5, UR5 ;  /* 0x00000005000575e3 */ /* 0x000e240008020800 */
[----:B0-----:R-:W-:-:S04]  /*01e0*/  PLOP3.LUT P0, PT, PT, PT, UP1, 0x80, 0x8 ;  /* 0x000000000008781c */ /* 0x001fc80003f0f018 */
[----:B------:R-:W-:-:S04]  /*01f0*/  SEL R0, RZ, 0xffffffff, !P0 ;  /* 0xffffffffff007807 */ /* 0x000fc80004000000 */
[----:B------:R-:W-:Y:S01]  /*0200*/  ISETP.NE.AND P0, PT, R0, RZ, PT ;  /* 0x000000ff0000720c */ /* 0x000fe20003f05270 */
[----:B------:R-:W-:-:S12]  /*0210*/  IMAD.U32 R0, RZ, RZ, UR5 ;  /* 0x00000005ff007e24 */ /* 0x000fd8000f8e00ff */
[----:B------:R-:W-:Y:S05]  /*0220*/  @!P0 BRA `(.L_x_4) ;  /* 0xfffffffc00dc8947 */ /* 0x000fea000383ffff */
.L_x_3:
[----:B------:R-:W-:Y:S01]  /*0230*/  VIADD R3, R0, 0x10 ;  /* 0x0000001000037836 */ /* 0x000fe20000000000 */
[----:B------:R-:W-:Y:S01]  /*0240*/  UMOV UR5, 0x50 ;  /* 0x0000005000057882 */ /* 0x000fe20000000000 */
[----:B------:R-:W-:Y:S01]  /*0250*/  SHF.L.U32 R2, R4, R0, RZ ;  /* 0x0000000004027219 */ /* 0x000fe200000006ff */
[----:B------:R-:W-:Y:S01]  /*0260*/  ULEA UR5, UR6, UR5, 0x18 ;  /* 0x0000000506057291 */ /* 0x000fe2000f8ec0ff */
[----:B------:R-:W-:Y:S01]  /*0270*/  IMAD.SHL.U32 R0, R0, 0x20, RZ ;  /* 0x0000002000007824 */ /* 0x000fe200078e00ff */
[----:B------:R-:W-:-:S04]  /*0280*/  SHF.L.U32 R3, R4, R3, RZ ;  /* 0x0000000304037219 */ /* 0x000fc800000006ff */
[----:B------:R-:W-:-:S05]  /*0290*/  LOP3.LUT R2, R3, R2, RZ, 0xfc, !PT ;  /* 0x0000000203027212 */ /* 0x000fca00078efcff */
[----:B------:R0:W-:Y:S04]  /*02a0*/  ATOMS.OR RZ, [UR5], R2 ;  /* 0x00000002ffff798c */ /* 0x0001e8000b000005 */
[----:B------:R0:W-:Y:S01]  /*02b0*/  STS [UR4], R0 ;  /* 0x00000000ff007988 */ /* 0x0001e20008000804 */
[----:B------:R-:W-:Y:S05]  /*02c0*/  BRA `(.L_x_2) ;  /* 0x0000000000107947 */ /* 0x000fea0003800000 */
.L_x_1:
[----:B------:R-:W-:Y:S01]  /*02d0*/  IMAD.MOV.U32 R0, RZ, RZ, -0x1 ;  /* 0xffffffffff007424 */ /* 0x000fe200078e00ff */
[----:B------:R-:W-:-:S04]  /*02e0*/  MOV R2, 0x310 ;  /* 0x0000031000027802 */ /* 0x000fc80000000f00 */
[----:B------:R0:W-:Y:S03]  /*02f0*/  STS [UR4], R0 ;  /* 0x00000000ff007988 */ /* 0x0001e60008000804 */
[----:B0-----:R-:W-:Y:S05]  /*0300*/  CALL.REL.NOINC `($__internal_1_$__cuda_sm10x_tcgen05_guardrail_trap_phase_invalid_during_alloc) ;  /* 0x0000005c00187944 */ /* 0x001fea0003c00000 */
.L_x_2:
[----:B------:R-:W-:Y:S05]  /*0310*/  WARPSYNC.ALL ;  /* 0x0000000000007948 */ /* 0x000fea0003800000 */
[----:B------:R-:W-:Y:S01]  /*0320*/  NOP ;  /* 0x0000000000007918 */ /* 0x000fe20000000000 */
.L_x_0:
[----:B------:R-:W1:Y:S01]  /*0330*/  LDC.64 R16, c[0x0][0x398] ;  /* 0x0000e600ff107b82 */ /* 0x000e620000000a00 */
[----:B------:R-:W2:Y:S01]  /*0340*/  S2R R7, SR_CTAID.X ;  /* 0x0000000000077919 */ /* 0x000ea20000002500 */
[----:B------:R-:W-:Y:S01]  /*0350*/  SHF.R.U32.HI R133, RZ, 0x6, R99 ;  /* 0x00000006ff857819 */ /* 0x000fe20000011663 */
[----:B------:R-:W-:Y:S01]  /*0360*/  UMOV UR13, 0x400 ;  /* 0x00000400000d7882 */ /* 0x000fe20000000000 */
[----:B------:R-:W-:Y:S01]  /*0370*/  LOP3.LUT R28, R99, 0x3f, RZ, 0xc0, !PT ;  /* 0x0000003f631c7812 */ /* 0x000fe200078ec0ff */
[----:B------:R-:W3:Y:S01]  /*0380*/  LDCU.128 UR8, c[0x0][0x3a0] ;  /* 0x00007400ff0877ac */ /* 0x000ee20008000c00 */
[----:B------:R-:W-:Y:S02]  /*0390*/  SGXT.U32 R133, R133, 0x1 ;  /* 0x000000018585781a */ /* 0x000fe40000000000 */
[----:B------:R-:W4:Y:S01]  /*03a0*/  S2UR UR5, SR_CgaCtaId ;  /* 0x00000000000579c3 */ /* 0x000f220000008800 */
[----:B------:R-:W-:Y:S01]  /*03b0*/  UMOV UR7, 0x1 ;  /* 0x0000000100077882 */ /* 0x000fe20000000000 */
[----:B---3--:R-:W-:Y:S01]  /*03c0*/  UIADD3 UR28, UPT, UPT, UR8, 0x3f, URZ ;  /* 0x0000003f081c7890 */ /* 0x008fe2000fffe0ff */
[----:B01----:R-:W-:Y:S01]  /*03d0*/  VIADD R0, R17, 0x1f ;  /* 0x0000001f11007836 */ /* 0x003fe20000000000 */
[----:B------:R-:W-:-:S02]  /*03e0*/  IABS R18, R16 ;  /* 0x0000001000127213 */ /* 0x000fc40000000000 */
[----:B------:R-:W-:Y:S02]  /*03f0*/  UISETP.GT.AND UP1, UPT, UR28, 0x3f, UPT ;  /* 0x0000003f1c00788c */ /* 0x000fe4000bf24270 */
[----:B------:R-:W-:Y:S01]  /*0400*/  SHF.R.S32.HI R3, RZ, 0x1f, R0 ;  /* 0x0000001fff037819 */ /* 0x000fe20000011400 */
[----:B----4-:R-:W-:-:S03]  /*0410*/  ULEA UR13, UR5, UR13, 0x18 ;  /* 0x0000000d050d7291 */ /* 0x010fc6000f8ec0ff */
[----:B------:R-:W-:Y:S02]  /*0420*/  LEA.HI R3, R3, R0, RZ, 0x5 ;  /* 0x0000000003037211 */ /* 0x000fe400078f28ff */
[----:B--2---:R-:W-:Y:S02]  /*0430*/  IABS R8, R7 ;  /* 0x0000000700087213 */ /* 0x004fe40000000000 */
[----:B------:R-:W-:-:S05]  /*0440*/  SHF.R.S32.HI R3, RZ, 0x5, R3 ;  /* 0x00000005ff037819 */ /* 0x000fca0000011403 */
[----:B------:R-:W-:-:S05]  /*0450*/  IMAD.SHL.U32 R4, R3, 0x8, RZ ;  /* 0x0000000803047824 */ /* 0x000fca00078e00ff */
[-C--:B------:R-:W-:Y:S02]  /*0460*/  IABS R5, R4.reuse ;  /* 0x0000000400057213 */ /* 0x080fe40000000000 */
[----:B------:R-:W-:Y:S02]  /*0470*/  IABS R10, R4 ;  /* 0x00000004000a7213 */ /* 0x000fe40000000000 */
[----:B------:R-:W0:Y:S08]  /*0480*/  I2F.RP R0, R5 ;  /* 0x0000000500007306 */ /* 0x000e300000209400 */
[----:B0-----:R-:W0:Y:S02]  /*0490*/  MUFU.RCP R0, R0 ;  /* 0x0000000000007308 */ /* 0x001e240000001000 */
[----:B0-----:R-:W-:-:S02]  /*04a0*/  VIADD R2, R0, 0xffffffe ;  /* 0x0ffffffe00027836 */ /* 0x001fc40000000000 */
[----:B------:R-:W-:-:S04]  /*04b0*/  IMAD.MOV R0, RZ, RZ, -R10 ;  /* 0x000000ffff007224 */ /* 0x000fc800078e0a0a */
[----:B------:R0:W1:Y:S02]  /*04c0*/  F2I.FTZ.U32.TRUNC.NTZ R3, R2 ;  /* 0x0000000200037305 */ /* 0x000064000021f000 */
[----:B0-----:R-:W-:Y:S02]  /*04d0*/  IMAD.MOV.U32 R2, RZ, RZ, RZ ;  /* 0x000000ffff027224 */ /* 0x001fe400078e00ff */
[----:B-1----:R-:W-:-:S04]  /*04e0*/  IMAD.MOV R6, RZ, RZ, -R3 ;  /* 0x000000ffff067224 */ /* 0x002fc800078e0a03 */
[----:B------:R-:W-:Y:S02]  /*04f0*/  IMAD R9, R6, R5, RZ ;  /* 0x0000000506097224 */ /* 0x000fe400078e02ff */
[----:B------:R-:W-:Y:S01]  /*0500*/  IMAD.MOV.U32 R6, RZ, RZ, R8 ;  /* 0x000000ffff067224 */ /* 0x000fe200078e0008 */
[----:B------:R-:W-:Y:S01]  /*0510*/  IABS R8, R17 ;  /* 0x0000001100087213 */ /* 0x000fe20000000000 */
[----:B------:R-:W-:-:S06]  /*0520*/  IMAD.HI.U32 R3, R3, R9, R2 ;  /* 0x0000000903037227 */ /* 0x000fcc00078e0002 */
[----:B------:R-:W-:-:S04]  /*0530*/  IMAD.HI.U32 R3, R3, R6, RZ ;  /* 0x0000000603037227 */ /* 0x000fc800078e00ff */
[----:B------:R-:W-:Y:S01]  /*0540*/  IMAD R0, R3, R0, R6 ;  /* 0x0000000003007224 */ /* 0x000fe200078e0206 */
[----:B------:R-:W-:Y:S04]  /*0550*/  BAR.SYNC.DEFER_BLOCKING 0x0 ;  /* 0x0000000000007b1d */ /* 0x000fe80000010000 */
[----:B------:R-:W-:-:S13]  /*0560*/  ISETP.GT.U32.AND P1, PT, R5, R0, PT ;  /* 0x000000000500720c */ /* 0x000fda0003f24070 */
[----:B------:R-:W-:Y:S02]  /*0570*/  @!P1 IMAD.IADD R0, R0, 0x1, -R5 ;  /* 0x0000000100009824 */ /* 0x000fe400078e0a05 */
[----:B------:R-:W-:Y:S01]  /*0580*/  @!P1 VIADD R3, R3, 0x1 ;  /* 0x0000000103039836 */ /* 0x000fe20000000000 */
[----:B------:R-:W-:Y:S02]  /*0590*/  ISETP.NE.AND P1, PT, R4, RZ, PT ;  /* 0x000000ff0400720c */ /* 0x000fe40003f25270 */
[----:B------:R-:W-:Y:S02]  /*05a0*/  ISETP.GE.U32.AND P0, PT, R0, R5, PT ;  /* 0x000000050000720c */ /* 0x000fe40003f06070 */
[----:B------:R-:W-:-:S04]  /*05b0*/  LOP3.LUT R0, R7, R4, RZ, 0x3c, !PT ;  /* 0x0000000407007212 */ /* 0x000fc800078e3cff */
[----:B------:R-:W-:Y:S01]  /*05c0*/  ISETP.GE.AND P2, PT, R0, RZ, PT ;  /* 0x000000ff0000720c */ /* 0x000fe20003f46270 */
[----:B------:R-:W-:-:S06]  /*05d0*/  VIADD R0, R16, 0x3f ;  /* 0x0000003f10007836 */ /* 0x000fcc0000000000 */
[----:B------:R-:W-:-:S04]  /*05e0*/  @P0 VIADD R3, R3, 0x1 ;  /* 0x0000000103030836 */ /* 0x000fc80000000000 */
[----:B------:R-:W-:Y:S01]  /*05f0*/  IMAD.MOV.U32 R2, RZ, RZ, R3 ;  /* 0x000000ffff027224 */ /* 0x000fe200078e0003 */
[----:B------:R-:W-:-:S03]  /*0600*/  SHF.R.S32.HI R3, RZ, 0x1f, R0 ;  /* 0x0000001fff037819 */ /* 0x000fc60000011400 */
[----:B------:R-:W-:Y:S01]  /*0610*/  @!P2 IMAD.MOV R2, RZ, RZ, -R2 ;  /* 0x000000ffff02a224 */ /* 0x000fe200078e0a02 */
[----:B------:R-:W-:Y:S02]  /*0620*/  @!P1 LOP3.LUT R2, RZ, R4, RZ, 0x33, !PT ;  /* 0x00000004ff029212 */ /* 0x000fe400078e33ff */
[----:B------:R-:W-:-:S03]  /*0630*/  LEA.HI R3, R3, R0, RZ, 0x6 ;  /* 0x0000000003037211 */ /* 0x000fc600078f30ff */
[----:B------:R-:W-:-:S05]  /*0640*/  IMAD.SHL.U32 R91, R2, 0x8, RZ ;  /* 0x00000008025b7824 */ /* 0x000fca00078e00ff */
[----:B------:R-:W-:-:S04]  /*0650*/  LEA.HI.SX32 R3, R3, -R91, 0x1a ;  /* 0x8000005b03037211 */ /* 0x000fc800078fd2ff */
[----:B------:R-:W-:Y:S01]  /*0660*/  VIMNMX R11, PT, PT, R3, 0x8, PT ;  /* 0x00000008030b7848 */ /* 0x000fe20003fe0100 */
[----:B------:R-:W-:Y:S02]  /*0670*/  IMAD.MOV R3, RZ, RZ, -R2 ;  /* 0x000000ffff037224 */ /* 0x000fe400078e0a02 */
[----:B------:R-:W-:Y:S01]  /*0680*/  IMAD.MOV.U32 R2, RZ, RZ, R8 ;  /* 0x000000ffff027224 */ /* 0x000fe200078e0008 */
[----:B------:R-:W-:Y:S01]  /*0690*/  IABS R9, R11 ;  /* 0x0000000b00097213 */ /* 0x000fe20000000000 */
[----:B------:R-:W-:Y:S02]  /*06a0*/  IMAD R10, R4, R3, R7 ;  /* 0x00000003040a7224 */ /* 0x000fe400078e0207 */
[----:B------:R-:W-:Y:S01]  /*06b0*/  IMAD.MOV.U32 R4, RZ, RZ, RZ ;  /* 0x000000ffff047224 */ /* 0x000fe200078e00ff */
[----:B------:R-:W0:Y:S08]  /*06c0*/  I2F.RP R0, R9 ;  /* 0x0000000900007306 */ /* 0x000e300000209400 */
[----:B------:R-:W1:Y:S08]  /*06d0*/  I2F.RP R8, R2 ;  /* 0x0000000200087306 */ /* 0x000e700000209400 */
[----:B0-----:R-:W0:Y:S08]  /*06e0*/  MUFU.RCP R0, R0 ;  /* 0x0000000000007308 */ /* 0x001e300000001000 */
[----:B-1----:R-:W-:Y:S01]  /*06f0*/  MUFU.RCP R8, R8 ;  /* 0x0000000800087308 */ /* 0x002fe20000001000 */
[----:B0-----:R-:W-:Y:S01]  /*0700*/  VIADD R5, R0, 0xffffffe ;  /* 0x0ffffffe00057836 */ /* 0x001fe20000000000 */
[----:B------:R-:W-:-:S06]  /*0710*/  IABS R0, R10 ;  /* 0x0000000a00007213 */ /* 0x000fcc0000000000 */
[----:B------:R-:W0:Y:S02]  /*0720*/  F2I.FTZ.U32.TRUNC.NTZ R5, R5 ;  /* 0x0000000500057305 */ /* 0x000e24000021f000 */
[----:B0-----:R-:W-:-:S04]  /*0730*/  IMAD.MOV R6, RZ, RZ, -R5 ;  /* 0x000000ffff067224 */ /* 0x001fc800078e0a05 */
[----:B------:R-:W-:Y:S01]  /*0740*/  IMAD R3, R6, R9, RZ ;  /* 0x0000000906037224 */ /* 0x000fe200078e02ff */
[----:B------:R-:W-:-:S03]  /*0750*/  IABS R6, R11 ;  /* 0x0000000b00067213 */ /* 0x000fc60000000000 */
[----:B------:R-:W-:Y:S02]  /*0760*/  IMAD.HI.U32 R4, R5, R3, R4 ;  /* 0x0000000305047227 */ /* 0x000fe400078e0004 */
[----:B------:R-:W0:Y:S02]  /*0770*/  I2F.RP R3, R18 ;  /* 0x0000001200037306 */ /* 0x000e240000209400 */
[----:B------:R-:W-:Y:S02]  /*0780*/  IMAD.MOV.U32 R5, RZ, RZ, R0 ;  /* 0x000000ffff057224 */ /* 0x000fe400078e0000 */
[----:B------:R-:W-:Y:S02]  /*0790*/  IMAD.MOV R0, RZ, RZ, -R6 ;  /* 0x000000ffff007224 */ /* 0x000fe400078e0a06 */
[----:B------:R-:W-:-:S04]  /*07a0*/  IMAD.HI.U32 R4, R4, R5, RZ ;  /* 0x0000000504047227 */ /* 0x000fc800078e00ff */
[----:B------:R-:W-:Y:S02]  /*07b0*/  IMAD R0, R4, R0, R5 ;  /* 0x0000000004007224 */ /* 0x000fe400078e0205 */
[----:B------:R-:W-:-:S03]  /*07c0*/  VIADD R6, R8, 0xffffffe ;  /* 0x0ffffffe08067836 */ /* 0x000fc60000000000 */
[----:B------:R-:W-:Y:S01]  /*07d0*/  ISETP.GT.U32.AND P1, PT, R9, R0, PT ;  /* 0x000000000900720c */ /* 0x000fe20003f24070 */
[----:B0-----:R-:W0:Y:S08]  /*07e0*/  MUFU.RCP R3, R3 ;  /* 0x0000000300037308 */ /* 0x001e300000001000 */
[----:B------:R1:W2:Y:S04]  /*07f0*/  F2I.FTZ.U32.TRUNC.NTZ R7, R6 ;  /* 0x0000000600077305 */ /* 0x0002a8000021f000 */
[----:B------:R-:W-:-:S02]  /*0800*/  @!P1 IMAD.IADD R0, R0, 0x1, -R9 ;  /* 0x0000000100009824 */ /* 0x000fc400078e0a09 */
[----:B------:R-:W-:Y:S01]  /*0810*/  @!P1 VIADD R4, R4, 0x1 ;  /* 0x0000000104049836 */ /* 0x000fe20000000000 */
[----:B------:R-:W-:Y:S02]  /*0820*/  ISETP.NE.AND P1, PT, R11, RZ, PT ;  /* 0x000000ff0b00720c */ /* 0x000fe40003f25270 */
[----:B------:R-:W-:Y:S01]  /*0830*/  ISETP.GE.U32.AND P0, PT, R0, R9, PT ;  /* 0x000000090000720c */ /* 0x000fe20003f06070 */
[----:B0-----:R-:W-:Y:S01]  /*0840*/  VIADD R3, R3, 0xffffffe ;  /* 0x0ffffffe03037836 */ /* 0x001fe20000000000 */
[----:B------:R-:W-:Y:S01]  /*0850*/  LOP3.LUT R0, R10, R11, RZ, 0x3c, !PT ;  /* 0x0000000b0a007212 */ /* 0x000fe200078e3cff */
[----:B-1----:R-:W-:Y:S02]  /*0860*/  IMAD.MOV.U32 R6, RZ, RZ, RZ ;  /* 0x000000ffff067224 */ /* 0x002fe400078e00ff */
[----:B------:R-:W0:Y:S01]  /*0870*/  F2I.FTZ.U32.TRUNC.NTZ R5, R3 ;  /* 0x0000000300057305 */ /* 0x000e22000021f000 */
[----:B------:R-:W-:Y:S01]  /*0880*/  ISETP.GE.AND P2, PT, R0, RZ, PT ;  /* 0x000000ff0000720c */ /* 0x000fe20003f46270 */
[----:B--2---:R-:W-:Y:S01]  /*0890*/  IMAD.MOV R9, RZ, RZ, -R7 ;  /* 0x000000ffff097224 */ /* 0x004fe200078e0a07 */
[----:B------:R-:W-:-:S03]  /*08a0*/  SHF.R.U32.HI R0, RZ, 0x5, R99 ;  /* 0x00000005ff007819 */ /* 0x000fc60000011663 */
[----:B------:R-:W-:Y:S01]  /*08b0*/  IMAD R9, R9, R2, RZ ;  /* 0x0000000209097224 */ /* 0x000fe200078e02ff */
[----:B------:R-:W-:Y:S01]  /*08c0*/  R2UR UR14, R0 ;  /* 0x00000000000e72ca */ /* 0x000fe200000e0000 */
[----:B------:R-:W-:Y:S02]  /*08d0*/  @P0 VIADD R4, R4, 0x1 ;  /* 0x0000000104040836 */ /* 0x000fe40000000000 */
[----:B------:R-:W-:-:S04]  /*08e0*/  IMAD.HI.U32 R6, R7, R9, R6 ;  /* 0x0000000907067227 */ /* 0x000fc800078e0006 */
[----:B------:R-:W-:Y:S01]  /*08f0*/  @!P2 IMAD.MOV R4, RZ, RZ, -R4 ;  /* 0x000000ffff04a224 */ /* 0x000fe200078e0a04 */
[----:B------:R-:W-:Y:S01]  /*0900*/  @!P1 LOP3.LUT R4, RZ, R11, RZ, 0x33, !PT ;  /* 0x0000000bff049212 */ /* 0x000fe200078e33ff */
[----:B0-----:R-:W-:-:S04]  /*0910*/  IMAD.MOV R3, RZ, RZ, -R5 ;  /* 0x000000ffff037224 */ /* 0x001fc800078e0a05 */
[----:B------:R-:W-:Y:S01]  /*0920*/  IMAD.SHL.U32 R8, R4, 0x20, RZ ;  /* 0x0000002004087824 */ /* 0x000fe200078e00ff */
[----:B------:R-:W-:Y:S01]  /*0930*/  USHF.L.U32 UR4, UR14, 0x15, URZ ;  /* 0x000000150e047899 */ /* 0x000fe200080006ff */
[----:B------:R-:W-:Y:S02]  /*0940*/  IMAD.MOV R0, RZ, RZ, -R4 ;  /* 0x000000ffff007224 */ /* 0x000fe400078e0a04 */
[----:B------:R-:W-:Y:S01]  /*0950*/  IMAD.MOV.U32 R4, RZ, RZ, RZ ;  /* 0x000000ffff047224 */ /* 0x000fe200078e00ff */
[C---:B------:R-:W-:Y:S01]  /*0960*/  LOP3.LUT R98, R8.reuse, R133, RZ, 0xfc, !PT ;  /* 0x0000008508627212 */ /* 0x040fe200078efcff */
[----:B------:R-:W-:Y:S01]  /*0970*/  IMAD R0, R11, R0, R10 ;  /* 0x000000000b007224 */ /* 0x000fe200078e020a */
[C---:B------:R-:W-:Y:S01]  /*0980*/  LOP3.LUT R97, R8.reuse, 0x2, R133, 0xfe, !PT ;  /* 0x0000000208617812 */ /* 0x040fe200078efe85 */
[----:B------:R-:W-:Y:S01]  /*0990*/  IMAD.MOV.U32 R11, RZ, RZ, R3 ;  /* 0x000000ffff0b7224 */ /* 0x000fe200078e0003 */
[--C-:B------:R-:W-:Y:S01]  /*09a0*/  LOP3.LUT R96, R8, 0x4, R133.reuse, 0xfe, !PT ;  /* 0x0000000408607812 */ /* 0x100fe200078efe85 */
[----:B------:R-:W-:Y:S01]  /*09b0*/  IMAD.IADD R91, R91, 0x1, R0 ;  /* 0x000000015b5b7824 */ /* 0x000fe200078e0200 */
[----:B------:R-:W-:Y:S01]  /*09c0*/  IABS R13, R98 ;  /* 0x00000062000d7213 */ /* 0x000fe20000000000 */
[----:B------:R-:W-:Y:S01]  /*09d0*/  IMAD R11, R11, R18, RZ ;  /* 0x000000120b0b7224 */ /* 0x000fe200078e02ff */
[----:B------:R-:W-:Y:S01]  /*09e0*/  IABS R15, R97 ;  /* 0x00000061000f7213 */ /* 0x000fe20000000000 */
[----:B------:R-:W-:Y:S01]  /*09f0*/  IMAD R91, R91, 0x40, R28 ;  /* 0x000000405b5b7824 */ /* 0x000fe200078e021c */
[----:B------:R-:W-:Y:S01]  /*0a00*/  IABS R19, R96 ;  /* 0x0000006000137213 */ /* 0x000fe20000000000 */
[----:B------:R-:W-:Y:S01]  /*0a10*/  IMAD.HI.U32 R3, R6, R13, RZ ;  /* 0x0000000d06037227 */ /* 0x000fe200078e00ff */
[----:B------:R-:W-:-:S02]  /*0a20*/  LOP3.LUT R95, R8, 0x6, R133, 0xfe, !PT ;  /* 0x00000006085f7812 */ /* 0x000fc400078efe85 */
[--C-:B------:R-:W-:Y:S01]  /*0a30*/  LOP3.LUT R94, R8, 0x8, R133.reuse, 0xfe, !PT ;  /* 0x00000008085e7812 */ /* 0x100fe200078efe85 */
[----:B------:R-:W-:Y:S01]  /*0a40*/  IMAD.HI.U32 R7, R6, R15, RZ ;  /* 0x0000000f06077227 */ /* 0x000fe200078e00ff */
[C-C-:B------:R-:W-:Y:S02]  /*0a50*/  LOP3.LUT R92, R8.reuse, 0xc, R133.reuse, 0xfe, !PT ;  /* 0x0000000c085c7812 */ /* 0x140fe400078efe85 */
[----:B------:R-:W-:Y:S01]  /*0a60*/  LOP3.LUT R93, R8, 0xa, R133, 0xfe, !PT ;  /* 0x0000000a085d7812 */ /* 0x000fe200078efe85 */
[----:B------:R-:W-:Y:S01]  /*0a70*/  IMAD.HI.U32 R9, R6, R19, RZ ;  /* 0x0000001306097227 */ /* 0x000fe200078e00ff */
[----:B------:R-:W-:Y:S02]  /*0a80*/  IABS R23, R92 ;  /* 0x0000005c00177213 */ /* 0x000fe40000000000 */
[----:B------:R-:W-:Y:S01]  /*0a90*/  IABS R21, R93 ;  /* 0x0000005d00157213 */ /* 0x000fe20000000000 */
[----:B------:R-:W-:Y:S01]  /*0aa0*/  IMAD.MOV R3, RZ, RZ, -R3 ;  /* 0x000000ffff037224 */ /* 0x000fe200078e0a03 */
[C---:B------:R-:W-:Y:S01]  /*0ab0*/  LOP3.LUT R120, R8.reuse, 0x12, R133, 0xfe, !PT ;  /* 0x0000001208787812 */ /* 0x040fe200078efe85 */
[----:B------:R-:W-:Y:S01]  /*0ac0*/  IMAD.MOV R7, RZ, RZ, -R7 ;  /* 0x000000ffff077224 */ /* 0x000fe200078e0a07 */
[----:B------:R-:W-:Y:S01]  /*0ad0*/  LOP3.LUT R118, R8, 0x1e, R133, 0xfe, !PT ;  /* 0x0000001e08767812 */ /* 0x000fe200078efe85 */
[----:B------:R-:W-:Y:S01]  /*0ae0*/  IMAD.MOV R9, RZ, RZ, -R9 ;  /* 0x000000ffff097224 */ /* 0x000fe200078e0a09 */
[----:B------:R-:W-:Y:S01]  /*0af0*/  IABS R31, R120 ;  /* 0x00000078001f7213 */ /* 0x000fe20000000000 */
[----:B------:R-:W-:Y:S01]  /*0b00*/  IMAD.HI.U32 R4, R5, R11, R4 ;  /* 0x0000000b05047227 */ /* 0x000fe200078e0004 */
[----:B------:R-:W-:-:S02]  /*0b10*/  IABS R43, R118 ;  /* 0x00000076002b7213 */ /* 0x000fc40000000000 */
[----:B------:R-:W-:Y:S01]  /*0b20*/  ISETP.GE.AND P2, PT, R91, RZ, PT ;  /* 0x000000ff5b00720c */ /* 0x000fe20003f46270 */
[C---:B------:R-:W-:Y:S01]  /*0b30*/  IMAD R5, R2.reuse, R3, R13 ;  /* 0x0000000302057224 */ /* 0x040fe200078e020d */
[----:B------:R-:W-:Y:S01]  /*0b40*/  IABS R13, R95 ;  /* 0x0000005f000d7213 */ /* 0x000fe20000000000 */
[C---:B------:R-:W-:Y:S01]  /*0b50*/  IMAD R7, R2.reuse, R7, R15 ;  /* 0x0000000702077224 */ /* 0x040fe200078e020f */
[----:B------:R-:W-:Y:S01]  /*0b60*/  IABS R15, R94 ;  /* 0x0000005e000f7213 */ /* 0x000fe20000000000 */
[----:B------:R-:W-:Y:S01]  /*0b70*/  IMAD R9, R2, R9, R19 ;  /* 0x0000000902097224 */ /* 0x000fe200078e0213 */
[----:B------:R-:W-:Y:S01]  /*0b80*/  IABS R19, R91 ;  /* 0x0000005b00137213 */ /* 0x000fe20000000000 */
[----:B------:R-:W-:Y:S01]  /*0b90*/  IMAD.HI.U32 R0, R6, R13, RZ ;  /* 0x0000000d06007227 */ /* 0x000fe200078e00ff */
[C---:B------:R-:W-:Y:S02]  /*0ba0*/  ISETP.GT.U32.AND P1, PT, R2.reuse, R5, PT ;  /* 0x000000050200720c */ /* 0x040fe40003f24070 */
[----:B------:R-:W-:Y:S01]  /*0bb0*/  ISETP.GT.U32.AND P5, PT, R2, R9, PT ;  /* 0x000000090200720c */ /* 0x000fe20003fa4070 */
[----:B------:R-:W-:Y:S01]  /*0bc0*/  IMAD.HI.U32 R3, R6, R15, RZ ;  /* 0x0000000f06037227 */ /* 0x000fe200078e00ff */
[----:B------:R-:W-:-:S02]  /*0bd0*/  LOP3.LUT R90, R8, 0xe, R133, 0xfe, !PT ;  /* 0x0000000e085a7812 */ /* 0x000fc400078efe85 */
[--C-:B------:R-:W-:Y:S01]  /*0be0*/  LOP3.LUT R88, R8, 0x14, R133.reuse, 0xfe, !PT ;  /* 0x0000001408587812 */ /* 0x100fe200078efe85 */
[----:B------:R-:W-:Y:S01]  /*0bf0*/  IMAD.HI.U32 R4, R4, R19, RZ ;  /* 0x0000001304047227 */ /* 0x000fe200078e00ff */
[--C-:B------:R-:W-:Y:S02]  /*0c00*/  LOP3.LUT R89, R8, 0x10, R133.reuse, 0xfe, !PT ;  /* 0x0000001008597812 */ /* 0x100fe400078efe85 */
[----:B------:R-:W-:Y:S01]  /*0c10*/  IABS R33, R88 ;  /* 0x0000005800217213 */ /* 0x000fe20000000000 */
[----:B------:R-:W-:Y:S01]  /*0c20*/  IMAD.HI.U32 R11, R6, R23, RZ ;  /* 0x00000017060b7227 */ /* 0x000fe200078e00ff */
[----:B------:R-:W-:Y:S02]  /*0c30*/  IABS R29, R89 ;  /* 0x00000059001d7213 */ /* 0x000fe40000000000 */
[C-C-:B------:R-:W-:Y:S01]  /*0c40*/  LOP3.LUT R87, R8.reuse, 0x16, R133.reuse, 0xfe, !PT ;  /* 0x0000001608577812 */ /* 0x140fe200078efe85 */
[----:B------:R-:W-:Y:S01]  /*0c50*/  IMAD.MOV R0, RZ, RZ, -R0 ;  /* 0x000000ffff007224 */ /* 0x000fe200078e0a00 */
[C---:B------:R-:W-:Y:S01]  /*0c60*/  LOP3.LUT R86, R8.reuse, 0x18, R133, 0xfe, !PT ;  /* 0x0000001808567812 */ /* 0x040fe200078efe85 */
[----:B------:R-:W-:Y:S01]  /*0c70*/  IMAD.MOV R3, RZ, RZ, -R3 ;  /* 0x000000ffff037224 */ /* 0x000fe200078e0a03 */
[----:B------:R-:W-:Y:S01]  /*0c80*/  IABS R35, R87 ;  /* 0x0000005700237213 */ /* 0x000fe20000000000 */
[----:B------:R-:W-:Y:S01]  /*0c90*/  IMAD.MOV R4, RZ, RZ, -R4 ;  /* 0x000000ffff047224 */ /* 0x000fe200078e0a04 */
[----:B------:R-:W-:Y:S01]  /*0ca0*/  LOP3.LUT R116, R8, 0x1a, R133, 0xfe, !PT ;  /* 0x0000001a08747812 */ /* 0x000fe200078efe85 */
[----:B------:R-:W-:Y:S01]  /*0cb0*/  IMAD.MOV R12, RZ, RZ, -R11 ;  /* 0x000000ffff0c7224 */ /* 0x000fe200078e0a0b */
[----:B------:R-:W-:Y:S01]  /*0cc0*/  IABS R37, R86 ;  /* 0x0000005600257213 */ /* 0x000fe20000000000 */
[C---:B------:R-:W-:Y:S01]  /*0cd0*/  IMAD R11, R2.reuse, R0, R13 ;  /* 0x00000000020b7224 */ /* 0x040fe200078e020d */
[----:B------:R-:W-:Y:S01]  /*0ce0*/  IABS R39, R116 ;  /* 0x0000007400277213 */ /* 0x000fe20000000000 */
[----:B------:R-:W-:-:S02]  /*0cf0*/  IMAD R13, R2, R3, R15 ;  /* 0x00000003020d7224 */ /* 0x000fc400078e020f */
[----:B------:R-:W-:Y:S02]  /*0d00*/  IMAD R3, R18, R4, R19 ;  /* 0x0000000412037224 */ /* 0x000fe400078e0213 */
[----:B------:R-:W-:Y:S01]  /*0d10*/  IMAD.HI.U32 R10, R6, R21, RZ ;  /* 0x00000015060a7227 */ /* 0x000fe200078e00ff */
[----:B------:R-:W-:Y:S02]  /*0d20*/  ISETP.GT.U32.AND P4, PT, R2, R13, PT ;  /* 0x0000000d0200720c */ /* 0x000fe40003f84070 */
[----:B------:R-:W-:Y:S01]  /*0d30*/  ISETP.GT.U32.AND P0, PT, R18, R3, PT ;  /* 0x000000031200720c */ /* 0x000fe20003f04070 */
[----:B------:R-:W-:Y:S02]  /*0d40*/  IMAD.MOV R10, RZ, RZ, -R10 ;  /* 0x000000ffff0a7224 */ /* 0x000fe400078e0a0a */
[C---:B------:R-:W-:Y:S02]  /*0d50*/  IMAD R19, R2.reuse, R12, R23 ;  /* 0x0000000c02137224 */ /* 0x040fe400078e0217 */
[----:B------:R-:W-:Y:S01]  /*0d60*/  IMAD R15, R2, R10, R21 ;  /* 0x0000000a020f7224 */ /* 0x000fe200078e0215 */
[----:B------:R-:W-:Y:S01]  /*0d70*/  IABS R21, R90 ;  /* 0x0000005a00157213 */ /* 0x000fe20000000000 */
[----:B------:R-:W-:-:S03]  /*0d80*/  IMAD.HI.U32 R10, R6, R31, RZ ;  /* 0x0000001f060a7227 */ /* 0x000fc600078e00ff */
[C---:B------:R-:W-:Y:S01]  /*0d90*/  ISETP.GT.U32.AND P6, PT, R2.reuse, R15, PT ;  /* 0x0000000f0200720c */ /* 0x040fe20003fc4070 */
[----:B------:R-:W-:Y:S02]  /*0da0*/  IMAD.MOV R10, RZ, RZ, -R10 ;  /* 0x000000ffff0a7224 */ /* 0x000fe400078e0a0a */
[----:B------:R-:W-:Y:S02]  /*0db0*/  @!P0 IMAD.IADD R3, R3, 0x1, -R18 ;  /* 0x0000000103038824 */ /* 0x000fe400078e0a12 */
[----:B------:R-:W-:Y:S02]  /*0dc0*/  IMAD R31, R2, R10, R31 ;  /* 0x0000000a021f7224 */ /* 0x000fe400078e021f */
[----:B------:R-:W-:Y:S01]  /*0dd0*/  IMAD.HI.U32 R10, R6, R43, RZ ;  /* 0x0000002b060a7227 */ /* 0x000fe200078e00ff */
[----:B------:R-:W-:-:S03]  /*0de0*/  ISETP.GT.U32.AND P0, PT, R18, R3, PT ;  /* 0x000000031200720c */ /* 0x000fc60003f04070 */
[----:B------:R-:W-:Y:S02]  /*0df0*/  IMAD.MOV R10, RZ, RZ, -R10 ;  /* 0x000000ffff0a7224 */ /* 0x000fe400078e0a0a */
[--C-:B------:R-:W-:Y:S02]  /*0e00*/  @!P1 IMAD.IADD R5, R5, 0x1, -R2.reuse ;  /* 0x0000000105059824 */ /* 0x100fe400078e0a02 */
[C---:B------:R-:W-:Y:S02]  /*0e10*/  IMAD R43, R2.reuse, R10, R43 ;  /* 0x0000000a022b7224 */ /* 0x040fe400078e022b */
[----:B------:R-:W-:Y:S01]  /*0e20*/  @!P5 IMAD.IADD R9, R9, 0x1, -R2 ;  /* 0x000000010909d824 */ /* 0x000fe200078e0a02 */
[----:B------:R-:W-:Y:S01]  /*0e30*/  ISETP.GT.U32.AND P1, PT, R2, R5, PT ;  /* 0x000000050200720c */ /* 0x000fe20003f24070 */
[----:B------:R-:W-:Y:S01]  /*0e40*/  IMAD.HI.U32 R0, R6, R21, RZ ;  /* 0x0000001506007227 */ /* 0x000fe200078e00ff */
[----:B------:R-:W-:Y:S02]  /*0e50*/  ISETP.GT.U32.AND P3, PT, R2, R43, PT ;  /* 0x0000002b0200720c */ /* 0x000fe40003f64070 */
[----:B------:R-:W-:Y:S01]  /*0e60*/  ISETP.GE.AND P5, PT, R98, RZ, PT ;  /* 0x000000ff6200720c */ /* 0x000fe20003fa6270 */
[----:B------:R-:W-:Y:S01]  /*0e70*/  @!P0 IMAD.IADD R3, R3, 0x1, -R18 ;  /* 0x0000000103038824 */ /* 0x000fe200078e0a12 */
[----:B------:R-:W-:Y:S01]  /*0e80*/  ISETP.NE.AND P0, PT, R16, RZ, PT ;  /* 0x000000ff1000720c */ /* 0x000fe20003f05270 */
[----:B------:R-:W-:Y:S01]  /*0e90*/  @!P4 IMAD.IADD R13, R13, 0x1, -R2 ;  /* 0x000000010d0dc824 */ /* 0x000fe200078e0a02 */
[----:B------:R-:W-:Y:S01]  /*0ea0*/  ISETP.GT.U32.AND P4, PT, R2, R9, PT ;  /* 0x000000090200720c */ /* 0x000fe20003f84070 */
[----:B------:R-:W-:-:S02]  /*0eb0*/  IMAD.MOV.U32 R65, RZ, RZ, R3 ;  /* 0x000000ffff417224 */ /* 0x000fc400078e0003 */
[----:B------:R-:W-:Y:S02]  /*0ec0*/  IMAD.MOV R0, RZ, RZ, -R0 ;  /* 0x000000ffff007224 */ /* 0x000fe400078e0a00 */
[----:B------:R-:W-:Y:S01]  /*0ed0*/  @!P2 IMAD.MOV R65, RZ, RZ, -R65 ;  /* 0x000000ffff41a224 */ /* 0x000fe200078e0a41 */
[C---:B------:R-:W-:Y:S01]  /*0ee0*/  ISETP.GT.U32.AND P2, PT, R2.reuse, R11, PT ;  /* 0x0000000b0200720c */ /* 0x040fe20003f44070 */
[--C-:B------:R-:W-:Y:S01]  /*0ef0*/  @!P3 IMAD.IADD R43, R43, 0x1, -R2.reuse ;  /* 0x000000012b2bb824 */ /* 0x100fe200078e0a02 */
[----:B------:R-:W-:Y:S01]  /*0f00*/  ISETP.GT.U32.AND P3, PT, R2, R19, PT ;  /* 0x000000130200720c */ /* 0x000fe20003f64070 */
[----:B------:R-:W-:Y:S02]  /*0f10*/  IMAD.HI.U32 R12, R6, R33, RZ ;  /* 0x00000021060c7227 */ /* 0x000fe400078e00ff */
[----:B------:R-:W-:Y:S02]  /*0f20*/  @!P0 LOP3.LUT R65, RZ, R16, RZ, 0x33, !PT ;  /* 0x00000010ff418212 */ /* 0x000fe400078e33ff */
[C---:B------:R-:W-:Y:S01]  /*0f30*/  ISETP.GT.U32.AND P0, PT, R2.reuse, R7, PT ;  /* 0x000000070200720c */ /* 0x040fe20003f04070 */
[--C-:B------:R-:W-:Y:S01]  /*0f40*/  @!P6 IMAD.IADD R15, R15, 0x1, -R2.reuse ;  /* 0x000000010f0fe824 */ /* 0x100fe200078e0a02 */
[C---:B------:R-:W-:Y:S01]  /*0f50*/  ISETP.GT.U32.AND P6, PT, R2.reuse, R13, PT ;  /* 0x0000000d0200720c */ /* 0x040fe20003fc4070 */
[----:B------:R-:W-:Y:S01]  /*0f60*/  IMAD R21, R2, R0, R21 ;  /* 0x0000000002157224 */ /* 0x000fe200078e0215 */
[----:B------:R-:W-:Y:S01]  /*0f70*/  LOP3.LUT R0, R8, 0x1c, R133, 0xfe, !PT ;  /* 0x0000001c08007812 */ /* 0x000fe200078efe85 */
[--C-:B------:R-:W-:Y:S01]  /*0f80*/  @!P1 IMAD.IADD R5, R5, 0x1, -R2.reuse ;  /* 0x0000000105059824 */ /* 0x100fe200078e0a02 */
[----:B------:R-:W-:Y:S01]  /*0f90*/  ISETP.GT.U32.AND P1, PT, R2, R15, PT ;  /* 0x0000000f0200720c */ /* 0x000fe20003f24070 */
[--C-:B------:R-:W-:Y:S01]  /*0fa0*/  @!P2 IMAD.IADD R11, R11, 0x1, -R2.reuse ;  /* 0x000000010b0ba824 */ /* 0x100fe200078e0a02 */
[----:B------:R-:W-:Y:S01]  /*0fb0*/  IABS R41, R0 ;  /* 0x0000000000297213 */ /* 0x000fe20000000000 */
[----:B------:R-:W-:-:S02]  /*0fc0*/  @!P3 IMAD.IADD R19, R19, 0x1, -R2 ;  /* 0x000000011313b824 */ /* 0x000fc400078e0a02 */
[----:B------:R-:W-:Y:S01]  /*0fd0*/  IMAD.HI.U32 R4, R6, R29, RZ ;  /* 0x0000001d06047227 */ /* 0x000fe200078e00ff */
[----:B------:R-:W-:-:S03]  /*0fe0*/  ISETP.GT.U32.AND P3, PT, R2, R11, PT ;  /* 0x0000000b0200720c */ /* 0x000fc60003f64070 */
[----:B------:R-:W-:Y:S01]  /*0ff0*/  @!P0 IMAD.IADD R7, R7, 0x1, -R2 ;  /* 0x0000000107078824 */ /* 0x000fe200078e0a02 */
[C---:B------:R-:W-:Y:S01]  /*1000*/  ISETP.GT.U32.AND P0, PT, R2.reuse, R43, PT ;  /* 0x0000002b0200720c */ /* 0x040fe20003f04070 */
[----:B------:R-:W-:Y:S02]  /*1010*/  IMAD.MOV R12, RZ, RZ, -R12 ;  /* 0x000000ffff0c7224 */ /* 0x000fe400078e0a0c */
[----:B------:R-:W-:Y:S01]  /*1020*/  @!P5 IMAD.MOV R5, RZ, RZ, -R5 ;  /* 0x000000ffff05d224 */ /* 0x000fe200078e0a05 */
[C---:B------:R-:W-:Y:S01]  /*1030*/  ISETP.GT.U32.AND P2, PT, R2.reuse, R7, PT ;  /* 0x000000070200720c */ /* 0x040fe20003f44070 */
[----:B------:R-:W-:Y:S01]  /*1040*/  IMAD.MOV R4, RZ, RZ, -R4 ;  /* 0x000000ffff047224 */ /* 0x000fe200078e0a04 */
[C---:B------:R-:W-:Y:S01]  /*1050*/  ISETP.GT.U32.AND P5, PT, R2.reuse, R21, PT ;  /* 0x000000150200720c */ /* 0x040fe20003fa4070 */
[C---:B------:R-:W-:Y:S02]  /*1060*/  IMAD R33, R2.reuse, R12, R33 ;  /* 0x0000000c02217224 */ /* 0x040fe400078e0221 */
[----:B------:R-:W-:-:S02]  /*1070*/  IMAD R29, R2, R4, R29 ;  /* 0x00000004021d7224 */ /* 0x000fc400078e021d */
[--C-:B------:R-:W-:Y:S01]  /*1080*/  @!P3 IMAD.IADD R11, R11, 0x1, -R2.reuse ;  /* 0x000000010b0bb824 */ /* 0x100fe200078e0a02 */
[C---:B------:R-:W-:Y:S01]  /*1090*/  ISETP.GT.U32.AND P3, PT, R2.reuse, R33, PT ;  /* 0x000000210200720c */ /* 0x040fe20003f64070 */
[--C-:B------:R-:W-:Y:S01]  /*10a0*/  @!P0 IMAD.IADD R43, R43, 0x1, -R2.reuse ;  /* 0x000000012b2b8824 */ /* 0x100fe200078e0a02 */
[C---:B------:R-:W-:Y:S01]  /*10b0*/  ISETP.GT.U32.AND P0, PT, R2.reuse, R19, PT ;  /* 0x000000130200720c */ /* 0x040fe20003f04070 */
[--C-:B------:R-:W-:Y:S01]  /*10c0*/  @!P6 IMAD.IADD R13, R13, 0x1, -R2.reuse ;  /* 0x000000010d0de824 */ /* 0x100fe200078e0a02 */
[----:B------:R-:W-:Y:S01]  /*10d0*/  ISETP.GE.AND P6, PT, R97, RZ, PT ;  /* 0x000000ff6100720c */ /* 0x000fe20003fc6270 */
[--C-:B------:R-:W-:Y:S01]  /*10e0*/  @!P2 IMAD.IADD R7, R7, 0x1, -R2.reuse ;  /* 0x000000010707a824 */ /* 0x100fe200078e0a02 */
[C---:B------:R-:W-:Y:S01]  /*10f0*/  ISETP.GT.U32.AND P2, PT, R2.reuse, R29, PT ;  /* 0x0000001d0200720c */ /* 0x040fe20003f44070 */
[--C-:B------:R-:W-:Y:S01]  /*1100*/  @!P4 IMAD.IADD R9, R9, 0x1, -R2.reuse ;  /* 0x000000010909c824 */ /* 0x100fe200078e0a02 */
[----:B------:R-:W-:Y:S01]  /*1110*/  ISETP.GT.U32.AND P4, PT, R2, R31, PT ;  /* 0x0000001f0200720c */ /* 0x000fe20003f84070 */
[----:B------:R-:W-:Y:S01]  /*1120*/  @!P5 IMAD.IADD R21, R21, 0x1, -R2 ;  /* 0x000000011515d824 */ /* 0x000fe200078e0a02 */
[----:B------:R-:W-:Y:S01]  /*1130*/  ISETP.GE.AND P5, PT, R94, RZ, PT ;  /* 0x000000ff5e00720c */ /* 0x000fe20003fa6270 */
[----:B------:R-:W-:-:S04]  /*1140*/  IMAD.HI.U32 R14, R6, R35, RZ ;  /* 0x00000023060e7227 */ /* 0x000fc800078e00ff */
[----:B------:R-:W-:Y:S01]  /*1150*/  @!P0 IMAD.IADD R19, R19, 0x1, -R2 ;  /* 0x0000000113138824 */ /* 0x000fe200078e0a02 */
[----:B------:R-:W-:Y:S01]  /*1160*/  ISETP.GE.AND P0, PT, R95, RZ, PT ;  /* 0x000000ff5f00720c */ /* 0x000fe20003f06270 */
[----:B------:R-:W-:Y:S02]  /*1170*/  IMAD.MOV R14, RZ, RZ, -R14 ;  /* 0x000000ffff0e7224 */ /* 0x000fe400078e0a0e */
[--C-:B------:R-:W-:Y:S01]  /*1180*/  @!P1 IMAD.IADD R15, R15, 0x1, -R2.reuse ;  /* 0x000000010f0f9824 */ /* 0x100fe200078e0a02 */
[----:B------:R-:W-:Y:S01]  /*1190*/  ISETP.GE.AND P1, PT, R96, RZ, PT ;  /* 0x000000ff6000720c */ /* 0x000fe20003f26270 */
[--C-:B------:R-:W-:Y:S02]  /*11a0*/  @!P3 IMAD.IADD R33, R33, 0x1, -R2.reuse ;  /* 0x000000012121b824 */ /* 0x100fe400078e0a02 */
[----:B------:R-:W-:Y:S02]  /*11b0*/  IMAD.MOV.U32 R23, RZ, RZ, R11 ;  /* 0x000000ffff177224 */ /* 0x000fe400078e000b */
[----:B------:R-:W-:Y:S01]  /*11c0*/  @!P2 IMAD.IADD R29, R29, 0x1, -R2 ;  /* 0x000000011d1da824 */ /* 0x000fe200078e0a02 */
[----:B------:R-:W-:Y:S01]  /*11d0*/  ISETP.GE.AND P2, PT, R93, RZ, PT ;  /* 0x000000ff5d00720c */ /* 0x000fe20003f46270 */
[----:B------:R-:W-:Y:S01]  /*11e0*/  @!P6 IMAD.MOV R7, RZ, RZ, -R7 ;  /* 0x000000ffff07e224 */ /* 0x000fe200078e0a07 */
[C---:B------:R-:W-:Y:S01]  /*11f0*/  ISETP.GT.U32.AND P6, PT, R2.reuse, R21, PT ;  /* 0x000000150200720c */ /* 0x040fe20003fc4070 */
[C---:B------:R-:W-:Y:S01]  /*1200*/  IMAD R35, R2.reuse, R14, R35 ;  /* 0x0000000e02237224 */ /* 0x040fe200078e0223 */
[C---:B------:R-:W-:Y:S01]  /*1210*/  ISETP.GT.U32.AND P3, PT, R2.reuse, R29, PT ;  /* 0x0000001d0200720c */ /* 0x040fe20003f64070 */
[----:B------:R-:W-:Y:S01]  /*1220*/  @!P0 IMAD.MOV R23, RZ, RZ, -R23 ;  /* 0x000000ffff178224 */ /* 0x000fe200078e0a17 */
[----:B------:R-:W-:Y:S01]  /*1230*/  ISETP.GT.U32.AND P0, PT, R2, R33, PT ;  /* 0x000000210200720c */ /* 0x000fe20003f04070 */
[----:B------:R-:W-:-:S02]  /*1240*/  IMAD.MOV.U32 R25, RZ, RZ, R13 ;  /* 0x000000ffff197224 */ /* 0x000fc400078e000d */
[----:B------:R-:W-:-:S04]  /*1250*/  IMAD.HI.U32 R4, R6, R37, RZ ;  /* 0x0000002506047227 */ /* 0x000fc800078e00ff */
[----:B------:R-:W-:-:S04]  /*1260*/  IMAD.HI.U32 R8, R6, R39, RZ ;  /* 0x0000002706087227 */ /* 0x000fc800078e00ff */
[----:B------:R-:W-:Y:S01]  /*1270*/  @!P4 IMAD.IADD R31, R31, 0x1, -R2 ;  /* 0x000000011f1fc824 */ /* 0x000fe200078e0a02 */
[----:B------:R-:W-:Y:S01]  /*1280*/  ISETP.GE.AND P4, PT, R92, RZ, PT ;  /* 0x000000ff5c00720c */ /* 0x000fe20003f86270 */
[----:B------:R-:W-:Y:S01]  /*1290*/  @!P5 IMAD.MOV R25, RZ, RZ, -R25 ;  /* 0x000000ffff19d224 */ /* 0x000fe200078e0a19 */
[C---:B------:R-:W-:Y:S01]  /*12a0*/  ISETP.GT.U32.AND P5, PT, R2.reuse, R35, PT ;  /* 0x000000230200720c */ /* 0x040fe20003fa4070 */
[----:B------:R-:W-:Y:S02]  /*12b0*/  IMAD.MOV R4, RZ, RZ, -R4 ;  /* 0x000000ffff047224 */ /* 0x000fe400078e0a04 */
[----:B------:R-:W-:Y:S02]  /*12c0*/  IMAD.MOV R8, RZ, RZ, -R8 ;  /* 0x000000ffff087224 */ /* 0x000fe400078e0a08 */
[----:B------:R-:W-:Y:S02]  /*12d0*/  IMAD.MOV.U32 R27, RZ, RZ, R9 ;  /* 0x000000ffff1b7224 */ /* 0x000fe400078e0009 */
[C---:B------:R-:W-:Y:S01]  /*12e0*/  IMAD R37, R2.reuse, R4, R37 ;  /* 0x0000000402257224 */ /* 0x040fe200078e0225 */
[----:B------:R-:W-:Y:S01]  /*12f0*/  LOP3.LUT R4, R133, 0x8, RZ, 0xfc, !PT ;  /* 0x0000000885047812 */ /* 0x000fe200078efcff */
[----:B------:R-:W-:-:S02]  /*1300*/  IMAD R39, R2, R8, R39 ;  /* 0x0000000802277224 */ /* 0x000fc400078e0227 */
[----:B------:R-:W-:Y:S01]  /*1310*/  @!P1 IMAD.MOV R27, RZ, RZ, -R27 ;  /* 0x000000ffff1b9224 */ /* 0x000fe200078e0a1b */
[----:B------:R-:W0:Y:S01]  /*1320*/  LDS R8, [UR13] ;  /* 0x0000000dff087984 */ /* 0x000e220008000800 */
[C---:B------:R-:W-:Y:S01]  /*1330*/  ISETP.GT.U32.AND P1, PT, R2.reuse, R31, PT ;  /* 0x0000001f0200720c */ /* 0x040fe20003f24070 */
[----:B------:R-:W-:Y:S01]  /*1340*/  @!P2 IMAD.MOV R15, RZ, RZ, -R15 ;  /* 0x000000ffff0fa224 */ /* 0x000fe200078e0a0f */
[----:B------:R-:W-:Y:S01]  /*1350*/  ISETP.GT.U32.AND P2, PT, R2, R37, PT ;  /* 0x000000250200720c */ /* 0x000fe20003f44070 */
[--C-:B------:R-:W-:Y:S01]  /*1360*/  @!P6 IMAD.IADD R21, R21, 0x1, -R2.reuse ;  /* 0x000000011515e824 */ /* 0x100fe200078e0a02 */
[----:B------:R-:W-:Y:S01]  /*1370*/  ISETP.GE.AND P6, PT, R90, RZ, PT ;  /* 0x000000ff5a00720c */ /* 0x000fe20003fc6270 */
[----:B------:R-:W-:Y:S01]  /*1380*/  @!P0 IMAD.IADD R33, R33, 0x1, -R2 ;  /* 0x0000000121218824 */ /* 0x000fe200078e0a02 */
[----:B------:R-:W-:Y:S01]  /*1390*/  ISETP.GE.AND P0, PT, R120, RZ, PT ;  /* 0x000000ff7800720c */ /* 0x000fe20003f06270 */
[----:B------:R-:W-:-:S04]  /*13a0*/  IMAD.HI.U32 R6, R6, R41, RZ ;  /* 0x0000002906067227 */ /* 0x000fc800078e00ff */
[----:B------:R-:W-:Y:S01]  /*13b0*/  @!P4 IMAD.MOV R19, RZ, RZ, -R19 ;  /* 0x000000ffff13c224 */ /* 0x000fe200078e0a13 */
[----:B------:R-:W-:Y:S01]  /*13c0*/  ISETP.GT.U32.AND P4, PT, R2, R39, PT ;  /* 0x000000270200720c */ /* 0x000fe20003f84070 */
[----:B------:R-:W-:Y:S01]  /*13d0*/  @!P5 IMAD.IADD R35, R35, 0x1, -R2 ;  /* 0x000000012323d824 */ /* 0x000fe200078e0a02 */
[----:B------:R-:W-:Y:S01]  /*13e0*/  ISETP.GE.AND P5, PT, R88, RZ, PT ;  /* 0x000000ff5800720c */ /* 0x000fe20003fa6270 */
[----:B------:R-:W-:Y:S02]  /*13f0*/  IMAD.MOV R6, RZ, RZ, -R6 ;  /* 0x000000ffff067224 */ /* 0x000fe400078e0a06 */
[----:B------:R-:W-:Y:S02]  /*1400*/  IMAD.MOV.U32 R3, RZ, RZ, R21 ;  /* 0x000000ffff037224 */ /* 0x000fe400078e0015 */
[C---:B------:R-:W-:Y:S01]  /*1410*/  IMAD R41, R2.reuse, R6, R41 ;  /* 0x0000000602297224 */ /* 0x040fe200078e0229 */
[----:B------:R-:W-:Y:S01]  /*1420*/  LOP3.LUT R6, R133, 0xa, RZ, 0xfc, !PT ;  /* 0x0000000a85067812 */ /* 0x000fe200078efcff */
[--C-:B------:R-:W-:Y:S01]  /*1430*/  @!P1 IMAD.IADD R31, R31, 0x1, -R2.reuse ;  /* 0x000000011f1f9824 */ /* 0x100fe200078e0a02 */
[----:B------:R-:W-:Y:S01]  /*1440*/  ISETP.GE.AND P1, PT, R89, RZ, PT ;  /* 0x000000ff5900720c */ /* 0x000fe20003f26270 */
[--C-:B------:R-:W-:Y:S01]  /*1450*/  @!P2 IMAD.IADD R37, R37, 0x1, -R2.reuse ;  /* 0x000000012525a824 */ /* 0x100fe200078e0a02 */
[----:B------:R-:W-:Y:S01]  /*1460*/  BAR.SYNC.DEFER_BLOCKING 0x0 ;  /* 0x0000000000007b1d */ /* 0x000fe20000010000 */
[----:B------:R-:W-:Y:S01]  /*1470*/  @!P6 IMAD.MOV R3, RZ, RZ, -R3 ;  /* 0x000000ffff03e224 */ /* 0x000fe200078e0a03 */
[C---:B------:R-:W-:Y:S01]  /*1480*/  ISETP.GT.U32.AND P6, PT, R2.reuse, R35, PT ;  /* 0x000000230200720c */ /* 0x040fe20003fc4070 */
[----:B------:R-:W-:Y:S01]  /*1490*/  @!P0 IMAD.MOV R31, RZ, RZ, -R31 ;  /* 0x000000ffff1f8224 */ /* 0x000fe200078e0a1f */
[C---:B------:R-:W-:Y:S01]  /*14a0*/  ISETP.GT.U32.AND P0, PT, R2.reuse, R41, PT ;  /* 0x000000290200720c */ /* 0x040fe20003f04070 */
[--C-:B------:R-:W-:Y:S01]  /*14b0*/  @!P4 IMAD.IADD R39, R39, 0x1, -R2.reuse ;  /* 0x000000012727c824 */ /* 0x100fe200078e0a02 */
[----:B------:R-:W-:Y:S01]  /*14c0*/  ISETP.GT.U32.AND P4, PT, R2, R37, PT ;  /* 0x000000250200720c */ /* 0x000fe20003f84070 */
[----:B------:R-:W-:Y:S01]  /*14d0*/  @!P5 IMAD.MOV R33, RZ, RZ, -R33 ;  /* 0x000000ffff21d224 */ /* 0x000fe200078e0a21 */
[----:B------:R-:W-:Y:S01]  /*14e0*/  ISETP.GE.AND P5, PT, R87, RZ, PT ;  /* 0x000000ff5700720c */ /* 0x000fe20003fa6270 */
[----:B------:R-:W-:Y:S01]  /*14f0*/  @!P3 IMAD.IADD R29, R29, 0x1, -R2 ;  /* 0x000000011d1db824 */ /* 0x000fe200078e0a02 */
[----:B------:R-:W-:-:S02]  /*1500*/  PLOP3.LUT P3, PT, PT, PT, UP1, 0x80, 0x8 ;  /* 0x000000000008781c */ /* 0x000fc40003f6f018 */
[----:B------:R-:W-:Y:S01]  /*1510*/  PLOP3.LUT P2, PT, PT, PT, UP1, 0x80, 0x8 ;  /* 0x000000000008781c */ /* 0x000fe20003f4f018 */
[----:B------:R-:W-:Y:S01]  /*1520*/  @!P1 IMAD.MOV R29, RZ, RZ, -R29 ;  /* 0x000000ffff1d9224 */ /* 0x000fe200078e0a1d */
[----:B------:R-:W-:Y:S01]  /*1530*/  ISETP.GT.U32.AND P1, PT, R2, R39, PT ;  /* 0x000000270200720c */ /* 0x000fe20003f24070 */
[--C-:B------:R-:W-:Y:S01]  /*1540*/  @!P6 IMAD.IADD R35, R35, 0x1, -R2.reuse ;  /* 0x000000012323e824 */ /* 0x100fe200078e0a02 */
[----:B------:R-:W-:Y:S01]  /*1550*/  ISETP.GE.AND P6, PT, R86, RZ, PT ;  /* 0x000000ff5600720c */ /* 0x000fe20003fc6270 */
[--C-:B------:R-:W-:Y:S01]  /*1560*/  @!P0 IMAD.IADD R41, R41, 0x1, -R2.reuse ;  /* 0x0000000129298824 */ /* 0x100fe200078e0a02 */
[----:B0-----:R-:W-:Y:S01]  /*1570*/  R2UR UR12, R8 ;  /* 0x00000000080c72ca */ /* 0x001fe200000e0000 */
[----:B------:R-:W-:Y:S01]  /*1580*/  @!P4 IMAD.IADD R37, R37, 0x1, -R2 ;  /* 0x000000012525c824 */ /* 0x000fe200078e0a02 */
[----:B------:R-:W-:Y:S01]  /*1590*/  ISETP.GE.AND P4, PT, R116, RZ, PT ;  /* 0x000000ff7400720c */ /* 0x000fe20003f86270 */
[----:B------:R-:W-:Y:S01]  /*15a0*/  @!P5 IMAD.MOV R35, RZ, RZ, -R35 ;  /* 0x000000ffff23d224 */ /* 0x000fe200078e0a23 */
[----:B------:R-:W-:-:S02]  /*15b0*/  ISETP.GT.U32.AND P5, PT, R2, R41, PT ;  /* 0x000000290200720c */ /* 0x000fc40003fa4070 */
[----:B------:R-:W-:Y:S02]  /*15c0*/  ISETP.LT.AND P3, PT, R4, UR8, P3 ;  /* 0x0000000804007c0c */ /* 0x000fe40009f61270 */
[----:B------:R-:W-:Y:S01]  /*15d0*/  ISETP.LT.AND P2, PT, R6, UR8, P2 ;  /* 0x0000000806007c0c */ /* 0x000fe20009741270 */
[--C-:B------:R-:W-:Y:S01]  /*15e0*/  @!P1 IMAD.IADD R39, R39, 0x1, -R2.reuse ;  /* 0x0000000127279824 */ /* 0x100fe200078e0a02 */
[C---:B------:R-:W-:Y:S01]  /*15f0*/  LOP3.LUT R4, R133.reuse, 0xc, RZ, 0xfc, !PT ;  /* 0x0000000c85047812 */ /* 0x040fe200078efcff */
[----:B------:R-:W-:Y:S01]  /*1600*/  @!P6 IMAD.MOV R37, RZ, RZ, -R37 ;  /* 0x000000ffff25e224 */ /* 0x000fe200078e0a25 */
[----:B------:R-:W-:Y:S02]  /*1610*/  PLOP3.LUT P0, PT, PT, PT, UP1, 0x80, 0x8 ;  /* 0x000000000008781c */ /* 0x000fe40003f0f018 */
[----:B------:R-:W-:Y:S01]  /*1620*/  LOP3.LUT R6, R133, 0x10, RZ, 0xfc, !PT ;  /* 0x0000001085067812 */ /* 0x000fe200078efcff */
[----:B------:R-:W-:Y:S01]  /*1630*/  @!P4 IMAD.MOV R39, RZ, RZ, -R39 ;  /* 0x000000ffff27c224 */ /* 0x000fe200078e0a27 */
[----:B------:R-:W-:Y:S01]  /*1640*/  PLOP3.LUT P1, PT, PT, PT, UP1, 0x80, 0x8 ;  /* 0x000000000008781c */ /* 0x000fe20003f2f018 */
[----:B------:R-:W-:Y:S01]  /*1650*/  @!P5 IMAD.IADD R41, R41, 0x1, -R2 ;  /* 0x000000012929d824 */ /* 0x000fe200078e0a02 */
[----:B------:R-:W-:-:S02]  /*1660*/  LOP3.LUT P6, RZ, R99, 0x7f, RZ, 0xc0, !PT ;  /* 0x0000007f63ff7812 */ /* 0x000fc400078cc0ff */
[----:B------:R-:W-:Y:S02]  /*1670*/  ISETP.LT.AND P0, PT, R4, UR8, P0 ;  /* 0x0000000804007c0c */ /* 0x000fe40008701270 */
[----:B------:R-:W-:Y:S02]  /*1680*/  ISETP.LT.AND P1, PT, R6, UR8, P1 ;  /* 0x0000000806007c0c */ /* 0x000fe40008f21270 */
[----:B------:R-:W-:Y:S02]  /*1690*/  ISETP.GE.AND P4, PT, R118, RZ, PT ;  /* 0x000000ff7600720c */ /* 0x000fe40003f86270 */
[----:B------:R-:W-:Y:S01]  /*16a0*/  P2R R4, PR, RZ, 0x40 ;  /* 0x00000040ff047803 */ /* 0x000fe20000000000 */
[----:B------:R-:W-:Y:S10]  /*16b0*/  BRA.U UP0, `(.L_x_5) ;  /* 0x0000000100187547 */ /* 0x000ff4000b800000 */
[----:B------:R-:W-:Y:S01]  /*16c0*/  ELECT P5, URZ, PT ;  /* 0x0000000000ff782f */ /* 0x000fe200038a0000 */
[----:B------:R-:W-:Y:S01]  /*16d0*/  IMAD.MOV.U32 R2, RZ, RZ, 0x1 ;  /* 0x00000001ff027424 */ /* 0x000fe200078e00ff */
[----:B------:R-:W-:Y:S01]  /*16e0*/  UMOV UR6, 0x40 ;  /* 0x0000004000067882 */ /* 0x000fe20000000000 */
[----:B------:R-:W-:Y:S01]  /*16f0*/  UVIRTCOUNT.DEALLOC.SMPOOL 0x80 ;  /* 0x000000800000784c */ /* 0x000fe20000000000 */
[----:B------:R-:W-:-:S09]  /*1700*/  ULEA UR6, UR5, UR6, 0x18 ;  /* 0x0000000605067291 */ /* 0x000fd2000f8ec0ff */
[----:B------:R0:W-:Y:S03]  /*1710*/  @P5 STS.U8 [UR6], R2 ;  /* 0x00000002ff005988 */ /* 0x0001e60008000006 */
.L_x_5:
[----:B------:R-:W-:Y:S01]  /*1720*/  ULOP3.LUT UR4, UR4, 0x600000, URZ, 0xc0, !UPT ;  /* 0x0060000004047892 */ /* 0x000fe2000f8ec0ff */
[----:B------:R-:W-:Y:S01]  /*1730*/  IMAD R13, R133, UR10, RZ ;  /* 0x0000000a850d7c24 */ /* 0x000fe2000f8e02ff */
[----:B------:R-:W-:Y:S01]  /*1740*/  VOTEU.ALL UP2, P6 ;  /* 0x0000000000ff7886 */ /* 0x000fe20003040000 */
[----:B------:R-:W-:Y:S01]  /*1750*/  IMAD.U32 R8, RZ, RZ, UR10 ;  /* 0x0000000aff087e24 */ /* 0x000fe2000f8e00ff */
[----:B------:R-:W-:Y:S01]  /*1760*/  UIADD3 UR10, UPT, UPT, UR12, UR4, URZ ;  /* 0x000000040c0a7290 */ /* 0x000fe2000fffe0ff */
[----:B------:R-:W-:Y:S01]  /*1770*/  IMAD R65, R65, UR9, RZ ;  /* 0x0000000941417c24 */ /* 0x000fe2000f8e02ff */
[----:B------:R-:W-:Y:S02]  /*1780*/  UIADD3 UR9, UPT, UPT, UR13, 0x6000, URZ ;  /* 0x000060000d097890 */ /* 0x000fe4000fffe0ff */
[----:B------:R-:W-:-:S04]  /*1790*/  @!UP2 UIADD3 UR4, UPT, UPT, -UR7, 0x100000, URZ ;  /* 0x001000000704a890 */ /* 0x000fc8000fffe1ff */
[----:B------:R-:W-:Y:S02]  /*17a0*/  @!UP2 USHF.L.U32 UR5, UR4, 0xb, URZ ;  /* 0x0000000b0405a899 */ /* 0x000fe400080006ff */
[----:B------:R-:W-:Y:S01]  /*17b0*/  @!UP2 USHF.L.U32 UR4, UR4, 0x1, URZ ;  /* 0x000000010404a899 */ /* 0x000fe200080006ff */
[----:B------:R-:W1:Y:S01]  /*17c0*/  LDCU.128 UR16, c[0x0][0x380] ;  /* 0x00007000ff1077ac */ /* 0x000e620008000c00 */
[----:B------:R-:W-:Y:S01]  /*17d0*/  ISETP.GE.AND P5, PT, R0, RZ, PT ;  /* 0x000000ff0000720c */ /* 0x000fe20003fa6270 */
[C---:B------:R-:W-:Y:S01]  /*17e0*/  IMAD R11, R8.reuse, 0x2, R13 ;  /* 0x00000002080b7824 */ /* 0x040fe200078e020d */
[----:B------:R-:W-:Y:S01]  /*17f0*/  LOP3.LUT R76, RZ, R17, RZ, 0x33, !PT ;  /* 0x00000011ff4c7212 */ /* 0x000fe200078e33ff */
[----:B------:R-:W-:Y:S01]  /*1800*/  VOTEU.ALL UP3, P6 ;  /* 0x0000000000ff7886 */ /* 0x000fe20003060000 */
[----:B------:R-:W-:Y:S01]  /*1810*/  STTM.16dp32bit_t0_t15.x16 tmem[UR10], RZ ;  /* 0x000000ff000079ed */ /* 0x000fe20008a0000a */
[----:B------:R-:W-:Y:S01]  /*1820*/  STTM.16dp32bit_t16_t31.x16 tmem[UR10+0x10], RZ ;  /* 0x000010ff000079ed */ /* 0x000fe20008a2000a */
[----:B------:R-:W2:Y:S02]  /*1830*/  FENCE.VIEW.ASYNC.T ;  /* 0x00000000000073c6 */ /* 0x000ea40000000200 */
[----:B--2---:R-:W-:Y:S01]  /*1840*/  BAR.SYNC.DEFER_BLOCKING 0x0 ;  /* 0x0000000000007b1d */ /* 0x004fe20000010000 */
[----:B------:R-:W-:Y:S01]  /*1850*/  @!P4 IMAD.MOV R43, RZ, RZ, -R43 ;  /* 0x000000ffff2bc224 */ /* 0x000fe200078e0a2b */
[----:B------:R-:W-:Y:S01]  /*1860*/  ISETP.NE.AND P4, PT, R17, RZ, PT ;  /* 0x000000ff1100720c */ /* 0x000fe20003f85270 */
[----:B------:R-:W-:Y:S01]  /*1870*/  IMAD R9, R8, 0x2, R11 ;  /* 0x0000000208097824 */ /* 0x000fe200078e020b */
[----:B------:R-:W-:Y:S01]  /*1880*/  PRMT R68, RZ, 0x7610, R68 ;  /* 0x00007610ff447816 */ /* 0x000fe20000000044 */
[----:B------:R-:W-:Y:S01]  /*1890*/  IMAD.SHL.U32 R64, R65, 0x2, RZ ;  /* 0x0000000241407824 */ /* 0x000fe200078e00ff */
[----:B------:R-:W-:Y:S01]  /*18a0*/  SEL R20, R76, R29, !P4 ;  /* 0x0000001d4c147207 */ /* 0x000fe20006000000 */
[----:B------:R-:W-:Y:S01]  /*18b0*/  IMAD R29, R8, 0x2, R9 ;  /* 0x00000002081d7824 */ /* 0x000fe200078e0209 */
[C---:B------:R-:W-:Y:S01]  /*18c0*/  SEL R26, R76.reuse, R19, !P4 ;  /* 0x000000134c1a7207 */ /* 0x040fe20006000000 */
[----:B------:R-:W-:Y:S01]  /*18d0*/  @!P5 IMAD.MOV R41, RZ, RZ, -R41 ;  /* 0x000000ffff29d224 */ /* 0x000fe200078e0a29 */
[----:B------:R-:W-:Y:S01]  /*18e0*/  SEL R19, R76, R3, !P4 ;  /* 0x000000034c137207 */ /* 0x000fe20006000000 */
[----:B------:R-:W-:Y:S01]  /*18f0*/  IMAD R3, R8, 0x2, R29 ;  /* 0x0000000208037824 */ /* 0x000fe200078e021d */
[C---:B------:R-:W-:Y:S01]  /*1900*/  SEL R24, R76.reuse, R15, !P4 ;  /* 0x0000000f4c187207 */ /* 0x040fe20006000000 */
[----:B------:R-:W2:Y:S01]  /*1910*/  LDC.64 R66, c[0x0][0x3a8] ;  /* 0x0000ea00ff427b82 */ /* 0x000ea20000000a00 */
[----:B------:R-:W-:Y:S01]  /*1920*/  SEL R21, R76, R5, !P4 ;  /* 0x000000054c157207 */ /* 0x000fe20006000000 */
[----:B------:R-:W-:Y:S01]  /*1930*/  IMAD R5, R8, 0x2, R3 ;  /* 0x0000000208057824 */ /* 0x000fe200078e0203 */
[C---:B------:R-:W-:Y:S01]  /*1940*/  SEL R22, R76.reuse, R7, !P4 ;  /* 0x000000074c167207 */ /* 0x040fe20006000000 */
[----:B------:R-:W3:Y:S01]  /*1950*/  LDCU.64 UR20, c[0x0][0x380] ;  /* 0x00007000ff1477ac */ /* 0x000ee20008000a00 */
[----:B------:R-:W-:-:S02]  /*1960*/  SEL R27, R76, R27, !P4 ;  /* 0x0000001b4c1b7207 */ /* 0x000fc40006000000 */
[C---:B------:R-:W-:Y:S02]  /*1970*/  SEL R23, R76.reuse, R23, !P4 ;  /* 0x000000174c177207 */ /* 0x040fe40006000000 */
[C---:B------:R-:W-:Y:S01]  /*1980*/  SEL R25, R76.reuse, R25, !P4 ;  /* 0x000000194c197207 */ /* 0x040fe20006000000 */
[----:B------:R-:W4:Y:S02]  /*1990*/  FENCE.VIEW.ASYNC.S ;  /* 0x00000000000073c6 */ /* 0x000f240000000000 */
[----:B----4-:R4:W5:Y:S01]  /*19a0*/  @!UP3 SYNCS.EXCH.64 URZ, [UR9], UR4 ;  /* 0x0000000409ffb5b2 */ /* 0x0109620008000100 */
[----:B------:R-:W-:Y:S01]  /*19b0*/  SEL R18, R76, R31, !P4 ;  /* 0x0000001f4c127207 */ /* 0x000fe20006000000 */
[----:B------:R-:W-:Y:S01]  /*19c0*/  IMAD R31, R8, 0x2, R5 ;  /* 0x00000002081f7824 */ /* 0x000fe200078e0205 */
[C---:B------:R-:W-:Y:S02]  /*19d0*/  SEL R17, R76.reuse, R33, !P4 ;  /* 0x000000214c117207 */ /* 0x040fe40006000000 */
[----:B------:R-:W-:-:S02]  /*19e0*/  SEL R16, R76, R35, !P4 ;  /* 0x000000234c107207 */ /* 0x000fc40006000000 */
[C---:B------:R-:W-:Y:S02]  /*19f0*/  SEL R14, R76.reuse, R37, !P4 ;  /* 0x000000254c0e7207 */ /* 0x040fe40006000000 */
[C---:B------:R-:W-:Y:S02]  /*1a00*/  SEL R15, R76.reuse, R39, !P4 ;  /* 0x000000274c0f7207 */ /* 0x040fe40006000000 */
[C---:B------:R-:W-:Y:S01]  /*1a10*/  SEL R78, R76.reuse, R41, !P4 ;  /* 0x000000294c4e7207 */ /* 0x040fe20006000000 */
[----:B----4-:R-:W4:Y:S01]  /*1a20*/  LDCU UR4, c[0x0][0x3b0] ;  /* 0x00007600ff0477ac */ /* 0x010f220008000800 */
[----:B------:R-:W-:Y:S02]  /*1a30*/  SEL R76, R76, R43, !P4 ;  /* 0x0000002b4c4c7207 */ /* 0x000fe40006000000 */
[----:B-1----:R-:W-:Y:S01]  /*1a40*/  IADD3 R44, P4, PT, R64, UR16, RZ ;  /* 0x00000010402c7c10 */ /* 0x002fe2000ff9e0ff */
[----:B------:R-:W-:-:S03]  /*1a50*/  IMAD R35, R8, 0x2, R31 ;  /* 0x0000000208237824 */ /* 0x000fc600078e021f */
[----:B------:R-:W-:Y:S02]  /*1a60*/  LEA.HI.X.SX32 R30, R65, UR17, 0x1, P4 ;  /* 0x00000011411e7c11 */ /* 0x000fe4000a0f0eff */
[-C--:B0-----:R-:W-:Y:S01]  /*1a70*/  LEA R2, P4, R3, R44.reuse, 0x1 ;  /* 0x0000002c03027211 */ /* 0x081fe200078808ff */
[----:B------:R-:W-:Y:S01]  /*1a80*/  IMAD R33, R8, 0x2, R35 ;  /* 0x0000000208217824 */ /* 0x000fe200078e0223 */
[----:B------:R-:W-:Y:S02]  /*1a90*/  LEA R4, P5, R5, R44, 0x1 ;  /* 0x0000002c05047211 */ /* 0x000fe400078a08ff */
[-C--:B------:R-:W-:Y:S01]  /*1aa0*/  LEA.HI.X.SX32 R3, R3, R30.reuse, 0x1, P4 ;  /* 0x0000001e03037211 */ /* 0x080fe200020f0eff */
[----:B-----5:R-:W-:Y:S01]  /*1ab0*/  BAR.SYNC.DEFER_BLOCKING 0x0 ;  /* 0x0000000000007b1d */ /* 0x020fe20000010000 */
[----:B------:R-:W-:Y:S02]  /*1ac0*/  LOP3.LUT R7, R133, 0x12, RZ, 0xfc, !PT ;  /* 0x0000001285077812 */ /* 0x000fe400078efcff */
[----:B------:R-:W-:-:S02]  /*1ad0*/  LEA.HI.X.SX32 R5, R5, R30, 0x1, P5 ;  /* 0x0000001e05057211 */ /* 0x000fc400028f0eff */
[----:B------:R-:W-:Y:S02]  /*1ae0*/  LEA R6, P5, R33, R44, 0x1 ;  /* 0x0000002c21067211 */ /* 0x000fe400078a08ff */
[----:B------:R-:W-:Y:S01]  /*1af0*/  PRMT R115, RZ, 0x7610, R115 ;  /* 0x00007610ff737816 */ /* 0x000fe20000000073 */
[----:B------:R0:W5:Y:S01]  /*1b00*/  @P3 LDG.E.U16 R68, desc[UR22][R2.64] ;  /* 0x0000001602443981 */ /* 0x000162000c1e1500 */
[----:B------:R-:W-:Y:S02]  /*1b10*/  PLOP3.LUT P3, PT, PT, PT, UP1, 0x80, 0x8 ;  /* 0x000000000008781c */ /* 0x000fe40003f6f018 */
[----:B------:R-:W-:Y:S02]  /*1b20*/  PRMT R72, RZ, 0x7610, R72 ;  /* 0x00007610ff487816 */ /* 0x000fe40000000048 */
[----:B------:R1:W4:Y:S01]  /*1b30*/  @P2 LDG.E.U16 R115, desc[UR22][R4.64] ;  /* 0x0000001604732981 */ /* 0x000322000c1e1500 */
[----:B------:R-:W-:Y:S02]  /*1b40*/  ISETP.LT.AND P3, PT, R7, UR8, P3 ;  /* 0x0000000807007c0c */ /* 0x000fe40009f61270 */
[----:B------:R-:W-:Y:S01]  /*1b50*/  LEA.HI.X.SX32 R7, R33, R30, 0x1, P5 ;  /* 0x0000001e21077211 */ /* 0x000fe200028f0eff */
[----:B------:R-:W-:Y:S01]  /*1b60*/  IMAD R33, R8, 0x2, R33 ;  /* 0x0000000208217824 */ /* 0x000fe200078e0221 */
[----:B------:R-:W-:-:S02]  /*1b70*/  PRMT R79, RZ, 0x7610, R79 ;  /* 0x00007610ff4f7816 */ /* 0x000fc4000000004f */
[----:B0-----:R-:W-:Y:S01]  /*1b80*/  LEA R2, P5, R31, R44, 0x1 ;  /* 0x0000002c1f027211 */ /* 0x001fe200078a08ff */
[----:B------:R0:W4:Y:S01]  /*1b90*/  @P1 LDG.E.U16 R72, desc[UR22][R6.64] ;  /* 0x0000001606481981 */ /* 0x000122000c1e1500 */
[----:B------:R-:W-:Y:S02]  /*1ba0*/  LOP3.LUT R10, R133, 0x18, RZ, 0xfc, !PT ;  /* 0x00000018850a7812 */ /* 0x000fe400078efcff */
[----:B------:R-:W-:Y:S02]  /*1bb0*/  LEA.HI.X.SX32 R3, R31, R30, 0x1, P5 ;  /* 0x0000001e1f037211 */ /* 0x000fe400028f0eff */
[C---:B-1----:R-:W-:Y:S01]  /*1bc0*/  LEA R4, P5, R33.reuse, R44, 0x1 ;  /* 0x0000002c21047211 */ /* 0x042fe200078a08ff */
[C---:B------:R-:W-:Y:S01]  /*1bd0*/  IMAD R37, R8.reuse, 0x2, R33 ;  /* 0x0000000208257824 */ /* 0x040fe200078e0221 */
[----:B------:R-:W-:Y:S01]  /*1be0*/  PLOP3.LUT P4, PT, PT, PT, UP1, 0x80, 0x8 ;  /* 0x000000000008781c */ /* 0x000fe20003f8f018 */
[----:B------:R1:W4:Y:S01]  /*1bf0*/  @P0 LDG.E.U16 R79, desc[UR22][R2.64] ;  /* 0x00000016024f0981 */ /* 0x000322000c1e1500 */
[----:B------:R-:W-:Y:S01]  /*1c00*/  LEA.HI.X.SX32 R5, R33, R30, 0x1, P5 ;  /* 0x0000001e21057211 */ /* 0x000fe200028f0eff */
[C---:B--2---:R-:W-:Y:S01]  /*1c10*/  IMAD R33, R133.reuse, R66, RZ ;  /* 0x0000004285217224 */ /* 0x044fe200078e02ff */
[----:B------:R-:W-:Y:S01]  /*1c20*/  LOP3.LUT R12, R133, 0x1a, RZ, 0xfc, !PT ;  /* 0x0000001a850c7812 */ /* 0x000fe200078efcff */
[----:B------:R-:W-:Y:S01]  /*1c30*/  IMAD R31, R8, 0x2, R37 ;  /* 0x00000002081f7824 */ /* 0x000fe200078e0225 */
[----:B------:R-:W-:Y:S01]  /*1c40*/  PLOP3.LUT P2, PT, PT, PT, UP1, 0x80, 0x8 ;  /* 0x000000000008781c */ /* 0x000fe20003f4f018 */
[----:B------:R-:W-:Y:S01]  /*1c50*/  IMAD R33, R66, 0x2, R33 ;  /* 0x0000000242217824 */ /* 0x000fe200078e0221 */
[----:B------:R-:W-:-:S02]  /*1c60*/  PRMT R117, RZ, 0x7610, R117 ;  /* 0x00007610ff757816 */ /* 0x000fc40000000075 */
[----:B------:R-:W-:Y:S01]  /*1c70*/  ISETP.LT.AND P4, PT, R10, UR8, P4 ;  /* 0x000000080a007c0c */ /* 0x000fe2000a781270 */
[----:B------:R-:W-:Y:S02]  /*1c80*/  IMAD R33, R66, 0x2, R33 ;  /* 0x0000000242217824 */ /* 0x000fe400078e0221 */
[----:B0-----:R-:W-:Y:S01]  /*1c90*/  IMAD R7, R8, 0x2, R31 ;  /* 0x0000000208077824 */ /* 0x001fe200078e021f */
[----:B------:R-:W-:Y:S01]  /*1ca0*/  ISETP.LT.AND P2, PT, R12, UR8, P2 ;  /* 0x000000080c007c0c */ /* 0x000fe20009741270 */
[C---:B------:R-:W-:Y:S01]  /*1cb0*/  IMAD R119, R66.reuse, 0x2, R33 ;  /* 0x0000000242777824 */ /* 0x040fe200078e0221 */
[----:B------:R0:W2:Y:S03]  /*1cc0*/  @P3 LDG.E.U16 R117, desc[UR22][R4.64] ;  /* 0x0000001604753981 */ /* 0x0000a6000c1e1500 */
[----:B------:R-:W-:-:S04]  /*1cd0*/  IMAD R119, R66, 0x2, R119 ;  /* 0x0000000242777824 */ /* 0x000fc800078e0277 */
[----:B------:R-:W-:-:S04]  /*1ce0*/  IMAD R69, R66, 0x2, R119 ;  /* 0x0000000242457824 */ /* 0x000fc800078e0277 */
[----:B------:R-:W-:Y:S02]  /*1cf0*/  IMAD R73, R66, 0x2, R69 ;  /* 0x0000000242497824 */ /* 0x000fe400078e0245 */
[----:B------:R-:W-:Y:S02]  /*1d00*/  IMAD R39, R8, 0x2, R7 ;  /* 0x0000000208277824 */ /* 0x000fe400078e0207 */
[----:B------:R-:W-:Y:S01]  /*1d10*/  IMAD R77, R66, 0x2, R73 ;  /* 0x00000002424d7824 */ /* 0x000fe200078e0249 */
[C---:B-1----:R-:W-:Y:S01]  /*1d20*/  LEA R2, P5, R7.reuse, R44, 0x1 ;  /* 0x0000002c07027211 */ /* 0x042fe200078a08ff */
[----:B------:R-:W-:Y:S02]  /*1d30*/  IMAD R41, R8, 0x2, R39 ;  /* 0x0000000208297824 */ /* 0x000fe400078e0227 */
[----:B------:R-:W-:Y:S01]  /*1d40*/  IMAD R81, R66, 0x2, R77 ;  /* 0x0000000242517824 */ /* 0x000fe200078e024d */
[----:B------:R-:W-:Y:S01]  /*1d50*/  LEA.HI.X.SX32 R3, R7, R30, 0x1, P5 ;  /* 0x0000001e07037211 */ /* 0x000fe200028f0eff */
[----:B------:R-:W-:Y:S01]  /*1d60*/  IMAD R33, R8, 0x2, R41 ;  /* 0x0000000208217824 */ /* 0x000fe200078e0229 */
[----:B0-----:R-:W-:Y:S01]  /*1d70*/  LEA R4, P5, R39, R44, 0x1 ;  /* 0x0000002c27047211 */ /* 0x001fe200078a08ff */
[----:B------:R-:W-:Y:S01]  /*1d80*/  IMAD R85, R66, 0x2, R81 ;  /* 0x0000000242557824 */ /* 0x000fe200078e0251 */
[----:B------:R-:W-:-:S02]  /*1d90*/  PRMT R62, RZ, 0x7610, R62 ;  /* 0x00007610ff3e7816 */ /* 0x000fc4000000003e */
[----:B------:R-:W-:Y:S02]  /*1da0*/  LOP3.LUT R49, R133, 0x20, RZ, 0xfc, !PT ;  /* 0x0000002085317812 */ /* 0x000fe400078efcff */
[----:B------:R-:W-:Y:S01]  /*1db0*/  PLOP3.LUT P3, PT, PT, PT, UP1, 0x80, 0x8 ;  /* 0x000000000008781c */ /* 0x000fe20003f6f018 */
[----:B------:R-:W-:Y:S01]  /*1dc0*/  IMAD R43, R8, 0x2, R33 ;  /* 0x00000002082b7824 */ /* 0x000fe200078e0221 */
[----:B------:R-:W-:Y:S01]  /*1dd0*/  PRMT R48, RZ, 0x7610, R48 ;  /* 0x00007610ff307816 */ /* 0x000fe20000000030 */
[----:B------:R-:W-:Y:S01]  /*1de0*/  IMAD R103, R66, 0x2, R85 ;  /* 0x0000000242677824 */ /* 0x000fe200078e0255 */
[----:B------:R-:W-:Y:S01]  /*1df0*/  LEA.HI.X.SX32 R5, R39, R30, 0x1, P5 ;  /* 0x0000001e27057211 */ /* 0x000fe200028f0eff */
[----:B------:R0:W2:Y:S01]  /*1e00*/  @P4 LDG.E.U16 R62, desc[UR22][R2.64] ;  /* 0x00000016023e4981 */ /* 0x0000a2000c1e1500 */
[----:B------:R-:W-:Y:S02]  /*1e10*/  LOP3.LUT R6, R133, 0x1c, RZ, 0xfc, !PT ;  /* 0x0000001c85067812 */ /* 0x000fe400078efcff */
[----:B------:R-:W-:-:S02]  /*1e20*/  PLOP3.LUT P0, PT, PT, PT, UP1, 0x80, 0x8 ;  /* 0x000000000008781c */ /* 0x000fc40003f0f018 */
[----:B------:R-:W-:Y:S01]  /*1e30*/  ISETP.LT.AND P3, PT, R49, UR8, P3 ;  /* 0x0000000831007c0c */ /* 0x000fe20009f61270 */
[----:B------:R-:W-:Y:S01]  /*1e40*/  IMAD R107, R66, 0x2, R103 ;  /* 0x00000002426b7824 */ /* 0x000fe200078e0267 */
[----:B------:R-:W-:Y:S01]  /*1e50*/  ISETP.LT.AND P0, PT, R6, UR8, P0 ;  /* 0x0000000806007c0c */ /* 0x000fe20008701270 */
[----:B------:R1:W2:Y:S01]  /*1e60*/  @P2 LDG.E.U16 R48, desc[UR22][R4.64] ;  /* 0x0000001604302981 */ /* 0x0002a2000c1e1500 */
[C---:B0-----:R-:W-:Y:S01]  /*1e70*/  IMAD R3, R8.reuse, 0x2, R43 ;  /* 0x0000000208037824 */ /* 0x041fe200078e022b */
[----:B------:R-:W-:Y:S02]  /*1e80*/  LEA R6, P4, R43, R44, 0x1 ;  /* 0x0000002c2b067211 */ /* 0x000fe400078808ff */
[----:B------:R-:W-:Y:S02]  /*1e90*/  LOP3.LUT R51, R133, 0x22, RZ, 0xfc, !PT ;  /* 0x0000002285337812 */ /* 0x000fe400078efcff */
[----:B------:R-:W-:Y:S01]  /*1ea0*/  PLOP3.LUT P2, PT, PT, PT, UP1, 0x80, 0x8 ;  /* 0x000000000008781c */ /* 0x000fe20003f4f018 */
[----:B------:R-:W-:Y:S01]  /*1eb0*/  IMAD R39, R8, 0x2, R3 ;  /* 0x0000000208277824 */ /* 0x000fe200078e0203 */
[----:B------:R-:W-:Y:S01]  /*1ec0*/  PRMT R70, RZ, 0x7610, R70 ;  /* 0x00007610ff467816 */ /* 0x000fe20000000046 */
[----:B-1----:R-:W-:Y:S01]  /*1ed0*/  IMAD R5, R66, 0x2, R107 ;  /* 0x0000000242057824 */ /* 0x002fe200078e026b */
[----:B------:R-:W-:-:S02]  /*1ee0*/  LEA.HI.X.SX32 R7, R43, R30, 0x1, P4 ;  /* 0x0000001e2b077211 */ /* 0x000fc400020f0eff */
[----:B------:R-:W-:Y:S01]  /*1ef0*/  ISETP.LT.AND P2, PT, R51, UR8, P2 ;  /* 0x0000000833007c0c */ /* 0x000fe20009741270 */
[----:B------:R-:W-:Y:S02]  /*1f00*/  IMAD R43, R8, 0x2, R39 ;  /* 0x00000002082b7824 */ /* 0x000fe400078e0227 */
[C---:B------:R-:W-:Y:S01]  /*1f10*/  IMAD R45, R66.reuse, 0x2, R5 ;  /* 0x00000002422d7824 */ /* 0x040fe200078e0205 */
[----:B------:R-:W-:Y:S01]  /*1f20*/  LEA R2, P5, R3, R44, 0x1 ;  /* 0x0000002c03027211 */ /* 0x000fe200078a08ff */
[----:B------:R0:W2:Y:S01]  /*1f30*/  @P3 LDG.E.U16 R70, desc[UR22][R6.64] ;  /* 0x0000001606463981 */ /* 0x0000a2000c1e1500 */
[----:B------:R-:W-:Y:S01]  /*1f40*/  LOP3.LUT R53, R133, 0x28, RZ, 0xfc, !PT ;  /* 0x0000002885357812 */ /* 0x000fe200078efcff */
[----:B------:R-:W-:Y:S01]  /*1f50*/  IMAD R45, R66, 0x2, R45 ;  /* 0x00000002422d7824 */ /* 0x000fe200078e022d */
[----:B------:R-:W-:Y:S02]  /*1f60*/  PLOP3.LUT P3, PT, PT, PT, UP1, 0x80, 0x8 ;  /* 0x000000000008781c */ /* 0x000fe40003f6f018 */
[----:B------:R-:W-:-:S02]  /*1f70*/  PRMT R50, RZ, 0x7610, R50 ;  /* 0x00007610ff327816 */ /* 0x000fc40000000032 */
[----:B------:R-:W-:Y:S01]  /*1f80*/  LEA.HI.X.SX32 R3, R3, R30, 0x1, P5 ;  /* 0x0000001e03037211 */ /* 0x000fe200028f0eff */
[----:B0-----:R-:W-:Y:S01]  /*1f90*/  IMAD R7, R8, 0x2, R43 ;  /* 0x0000000208077824 */ /* 0x001fe200078e022b */
[----:B------:R-:W-:Y:S01]  /*1fa0*/  ISETP.LT.AND P3, PT, R53, UR8, P3 ;  /* 0x0000000835007c0c */ /* 0x000fe20009f61270 */
[----:B------:R-:W-:Y:S02]  /*1fb0*/  IMAD R45, R66, 0x2, R45 ;  /* 0x00000002422d7824 */ /* 0x000fe400078e022d */
[----:B------:R0:W2:Y:S01]  /*1fc0*/  @P2 LDG.E.U16 R50, desc[UR22][R2.64] ;  /* 0x0000001602322981 */ /* 0x0000a2000c1e1500 */
[----:B------:R-:W-:-:S04]  /*1fd0*/  LEA R4, P5, R7, R44, 0x1 ;  /* 0x0000002c07047211 */ /* 0x000fc800078a08ff */
[----:B------:R-:W-:Y:S01]  /*1fe0*/  LEA.HI.X.SX32 R5, R7, R30, 0x1, P5 ;  /* 0x0000001e07057211 */ /* 0x000fe200028f0eff */
[----:B------:R-:W-:Y:S02]  /*1ff0*/  IMAD R7, R8, 0x2, R7 ;  /* 0x0000000208077824 */ /* 0x000fe400078e0207 */
[----:B0-----:R-:W-:Y:S01]  /*2000*/  IMAD R3, R66, 0x2, R45 ;  /* 0x0000000242037824 */ /* 0x001fe200078e022d */
[----:B------:R-:W-:-:S03]  /*2010*/  PRMT R58, RZ, 0x7610, R58 ;  /* 0x00007610ff3a7816 */ /* 0x000fc6000000003a */
[----:B------:R-:W-:Y:S01]  /*2020*/  IMAD R59, R66, 0x2, R3 ;  /* 0x00000002423b7824 */ /* 0x000fe200078e0203 */
[----:B------:R-:W-:Y:S01]  /*2030*/  LOP3.LUT R55, R133, 0x2a, RZ, 0xfc, !PT ;  /* 0x0000002a85377812 */ /* 0x000fe200078efcff */
[----:B------:R-:W-:Y:S01]  /*2040*/  IMAD R45, R8, 0x2, R7 ;  /* 0x00000002082d7824 */ /* 0x000fe200078e0207 */
[----:B------:R-:W-:Y:S01]  /*2050*/  PLOP3.LUT P2, PT, PT, PT, UP1, 0x80, 0x8 ;  /* 0x000000000008781c */ /* 0x000fe20003f4f018 */
[----:B------:R-:W-:Y:S01]  /*2060*/  IMAD R59, R66, 0x2, R59 ;  /* 0x00000002423b7824 */ /* 0x000fe200078e023b */
[----:B------:R-:W-:Y:S01]  /*2070*/  LEA R2, P5, R7, R44, 0x1 ;  /* 0x0000002c07027211 */ /* 0x000fe200078a08ff */
[----:B------:R0:W2:Y:S01]  /*2080*/  @P3 LDG.E.U16 R58, desc[UR22][R4.64] ;  /* 0x00000016043a3981 */ /* 0x0000a2000c1e1500 */
[----:B------:R-:W-:Y:S01]  /*2090*/  ISETP.LT.AND P3, PT, R55, UR8, P2 ;  /* 0x0000000837007c0c */ /* 0x000fe20009761270 */
[----:B------:R-:W-:Y:S01]  /*20a0*/  IMAD R47, R8, 0x2, R45 ;  /* 0x00000002082f7824 */ /* 0x000fe200078e022d */
[----:B------:R-:W-:Y:S01]  /*20b0*/  LEA.HI.X.SX32 R3, R7, R30, 0x1, P5 ;  /* 0x0000001e07037211 */ /* 0x000fe200028f0eff */
[----:B------:R-:W-:Y:S01]  /*20c0*/  IMAD R7, R66, 0x2, R59 ;  /* 0x0000000242077824 */ /* 0x000fe200078e023b */
[----:B------:R-:W-:-:S02]  /*20d0*/  LOP3.LUT R57, R133, 0x30, RZ, 0xfc, !PT ;  /* 0x0000003085397812 */ /* 0x000fc400078efcff */
[----:B------:R-:W-:Y:S01]  /*20e0*/  PLOP3.LUT P2, PT, PT, PT, UP1, 0x80, 0x8 ;  /* 0x000000000008781c */ /* 0x000fe20003f4f018 */
[----:B------:R-:W-:Y:S02]  /*20f0*/  IMAD R61, R66, 0x2, R7 ;  /* 0x00000002423d7824 */ /* 0x000fe400078e0207 */
[----:B0-----:R-:W-:Y:S01]  /*2100*/  IMAD R5, R8, 0x2, R47 ;  /* 0x0000000208057824 */ /* 0x001fe200078e022f */
[----:B------:R-:W-:Y:S02]  /*2110*/  ISETP.LT.AND P2, PT, R57, UR8, P2 ;  /* 0x0000000839007c0c */ /* 0x000fe40009741270 */
[----:B------:R-:W-:Y:S01]  /*2120*/  PRMT R83, RZ, 0x7610, R83 ;  /* 0x00007610ff537816 */ /* 0x000fe20000000053 */
[----:B------:R-:W-:Y:S01]  /*2130*/  IMAD R63, R66, 0x2, R61 ;  /* 0x00000002423f7824 */ /* 0x000fe200078e023d */
[----:B------:R-:W-:Y:S02]  /*2140*/  LEA R6, P5, R5, R44, 0x1 ;  /* 0x0000002c05067211 */ /* 0x000fe400078a08ff */
[----:B------:R-:W-:-:S02]  /*2150*/  LOP3.LUT R10, R133, 0x14, RZ, 0xfc, !PT ;  /* 0x00000014850a7812 */ /* 0x000fc400078efcff */
[----:B------:R-:W-:Y:S01]  /*2160*/  PLOP3.LUT P1, PT, PT, PT, UP1, 0x80, 0x8 ;  /* 0x000000000008781c */ /* 0x000fe20003f2f018 */
[----:B------:R0:W2:Y:S01]  /*2170*/  @P3 LDG.E.U16 R83, desc[UR22][R2.64] ;  /* 0x0000001602533981 */ /* 0x0000a2000c1e1500 */
[----:B------:R-:W-:Y:S01]  /*2180*/  PRMT R60, RZ, 0x7610, R60 ;  /* 0x00007610ff3c7816 */ /* 0x000fe2000000003c */
[----:B------:R-:W-:Y:S01]  /*2190*/  IMAD R63, R66, 0x2, R63 ;  /* 0x00000002423f7824 */ /* 0x000fe200078e023f */
[----:B------:R-:W-:Y:S01]  /*21a0*/  LEA.HI.X.SX32 R7, R5, R30, 0x1, P5 ;  /* 0x0000001e05077211 */ /* 0x000fe200028f0eff */
[----:B------:R-:W-:Y:S01]  /*21b0*/  IMAD R61, R8, 0x2, R5 ;  /* 0x00000002083d7824 */ /* 0x000fe200078e0205 */
[----:B------:R-:W-:Y:S02]  /*21c0*/  LOP3.LUT R59, R133, 0x32, RZ, 0xfc, !PT ;  /* 0x00000032853b7812 */ /* 0x000fe400078efcff */
[----:B------:R-:W-:Y:S02]  /*21d0*/  PLOP3.LUT P3, PT, PT, PT, UP1, 0x80, 0x8 ;  /* 0x000000000008781c */ /* 0x000fe40003f6f018 */
[----:B------:R-:W-:Y:S01]  /*21e0*/  ISETP.LT.AND P1, PT, R10, UR8, P1 ;  /* 0x000000080a007c0c */ /* 0x000fe20008f21270 */
[----:B------:R-:W-:Y:S01]  /*21f0*/  IMAD R63, R66, 0x2, R63 ;  /* 0x00000002423f7824 */ /* 0x000fe200078e023f */
[----:B------:R-:W-:Y:S01]  /*2200*/  ISETP.LT.AND P3, PT, R59, UR8, P3 ;  /* 0x000000083b007c0c */ /* 0x000fe20009f61270 */
[----:B------:R-:W2:Y:S01]  /*2210*/  @P2 LDG.E.U16 R60, desc[UR22][R6.64] ;  /* 0x00000016063c2981 */ /* 0x000ea2000c1e1500 */
[----:B0-----:R-:W-:-:S02]  /*2220*/  LEA R2, P5, R61, R44, 0x1 ;  /* 0x0000002c3d027211 */ /* 0x001fc400078a08ff */
[----:B------:R-:W-:Y:S01]  /*2230*/  LEA R4, P2, R37, R44, 0x1 ;  /* 0x0000002c25047211 */ /* 0x000fe200078408ff */
[----:B------:R-:W-:Y:S01]  /*2240*/  IMAD R63, R66, 0x2, R63 ;  /* 0x00000002423f7824 */ /* 0x000fe200078e023f */
[----:B------:R-:W-:Y:S02]  /*2250*/  PRMT R105, RZ, 0x7610, R105 ;  /* 0x00007610ff697816 */ /* 0x000fe40000000069 */
[-C--:B------:R-:W-:Y:S01]  /*2260*/  LEA.HI.X.SX32 R3, R61, R30.reuse, 0x1, P5 ;  /* 0x0000001e3d037211 */ /* 0x080fe200028f0eff */
[----:B------:R-:W-:Y:S01]  /*2270*/  IMAD R61, R8, 0x2, R61 ;  /* 0x00000002083d7824 */ /* 0x000fe200078e023d */
[----:B------:R-:W-:Y:S01]  /*2280*/  LEA.HI.X.SX32 R5, R37, R30, 0x1, P2 ;  /* 0x0000001e25057211 */ /* 0x000fe200010f0eff */
[----:B------:R-:W-:Y:S01]  /*2290*/  IMAD R63, R66, 0x2, R63 ;  /* 0x00000002423f7824 */ /* 0x000fe200078e023f */
[----:B------:R-:W-:Y:S01]  /*22a0*/  PRMT R101, RZ, 0x7610, R101 ;  /* 0x00007610ff657816 */ /* 0x000fe20000000065 */
[----:B------:R-:W-:Y:S01]  /*22b0*/  IMAD R71, R8, 0x2, R61 ;  /* 0x0000000208477824 */ /* 0x000fe200078e023d */
[----:B------:R-:W-:Y:S01]  /*22c0*/  LOP3.LUT R131, R133, 0x38, RZ, 0xfc, !PT ;  /* 0x0000003885837812 */ /* 0x000fe200078efcff */
[----:B------:R-:W2:Y:S01]  /*22d0*/  @P1 LDG.E.U16 R105, desc[UR22][R4.64] ;  /* 0x0000001604691981 */ /* 0x000ea2000c1e1500 */
[----:B------:R-:W-:Y:S01]  /*22e0*/  IMAD R123, R66, 0x2, R63 ;  /* 0x00000002427b7824 */ /* 0x000fe200078e023f */
[----:B------:R-:W-:Y:S01]  /*22f0*/  PLOP3.LUT P1, PT, PT, PT, UP1, 0x80, 0x8 ;  /* 0x000000000008781c */ /* 0x000fe20003f2f018 */
[----:B------:R-:W-:Y:S01]  /*2300*/  IMAD R37, R8, 0x2, R71 ;  /* 0x0000000208257824 */ /* 0x000fe200078e0247 */
[----:B------:R0:W2:Y:S01]  /*2310*/  @P3 LDG.E.U16 R101, desc[UR22][R2.64] ;  /* 0x0000001602653981 */ /* 0x0000a2000c1e1500 */
[----:B------:R-:W-:Y:S01]  /*2320*/  IMAD R121, R66, 0x2, R123 ;  /* 0x0000000242797824 */ /* 0x000fe200078e027b */
[----:B------:R-:W-:-:S02]  /*2330*/  ISETP.LT.AND P1, PT, R131, UR8, P1 ;  /* 0x0000000883007c0c */ /* 0x000fc40008f21270 */
[----:B------:R-:W-:Y:S02]  /*2340*/  LOP3.LUT R10, R133, 0xe, RZ, 0xfc, !PT ;  /* 0x0000000e850a7812 */ /* 0x000fe400078efcff */
[----:B------:R-:W-:Y:S02]  /*2350*/  PLOP3.LUT P4, PT, PT, PT, UP1, 0x80, 0x8 ;  /* 0x000000000008781c */ /* 0x000fe40003f8f018 */
[C---:B0-----:R-:W-:Y:S01]  /*2360*/  LEA R2, P5, R41.reuse, R44, 0x1 ;  /* 0x0000002c29027211 */ /* 0x041fe200078a08ff */
[----:B------:R-:W-:Y:S01]  /*2370*/  IMAD R63, R66, 0x2, R121 ;  /* 0x00000002423f7824 */ /* 0x000fe200078e0279 */
[----:B---3--:R-:W-:Y:S02]  /*2380*/  IADD3 R42, P3, PT, R64, UR20, RZ ;  /* 0x00000014402a7c10 */ /* 0x008fe4000ff7e0ff */
[----:B------:R-:W-:Y:S02]  /*2390*/  LEA.HI.X.SX32 R3, R41, R30, 0x1, P5 ;  /* 0x0000001e29037211 */ /* 0x000fe400028f0eff */
[----:B------:R-:W-:-:S02]  /*23a0*/  LEA RZ, P5, R37, R44, 0x1 ;  /* 0x0000002c25ff7211 */ /* 0x000fc400078a08ff */
[----:B------:R-:W-:Y:S01]  /*23b0*/  ISETP.LT.AND P4, PT, R10, UR8, P4 ;  /* 0x000000080a007c0c */ /* 0x000fe2000a781270 */
[----:B------:R-:W-:Y:S01]  /*23c0*/  IMAD R6, R63, 0x2, R42 ;  /* 0x000000023f067824 */ /* 0x000fe200078e022a */
[----:B------:R-:W-:Y:S02]  /*23d0*/  PRMT R52, RZ, 0x7610, R52 ;  /* 0x00007610ff347816 */ /* 0x000fe40000000034 */
[----:B------:R-:W-:Y:S02]  /*23e0*/  LEA.HI.X.SX32 R7, R37, R30, 0x1, P5 ;  /* 0x0000001e25077211 */ /* 0x000fe400028f0eff */
[----:B------:R-:W-:Y:S02]  /*23f0*/  PRMT R135, RZ, 0x7610, R135 ;  /* 0x00007610ff877816 */ /* 0x000fe40000000087 */
[C---:B------:R-:W-:Y:S01]  /*2400*/  LEA R4, P2, R35.reuse, R44, 0x1 ;  /* 0x0000002c23047211 */ /* 0x040fe200078408ff */
[----:B------:R-:W3:Y:S01]  /*2410*/  @P1 LDG.E.U16 R52, desc[UR22][R6.64] ;  /* 0x0000001606341981 */ /* 0x000ee2000c1e1500 */
[----:B------:R-:W-:Y:S01]  /*2420*/  PRMT R137, RZ, 0x7610, R137 ;  /* 0x00007610ff897816 */ /* 0x000fe20000000089 */
[----:B------:R-:W-:Y:S01]  /*2430*/  IMAD R37, R8, 0x2, R37 ;  /* 0x0000000208257824 */ /* 0x000fe200078e0225 */
[----:B------:R-:W-:Y:S01]  /*2440*/  LEA.HI.X.SX32 R5, R35, R30, 0x1, P2 ;  /* 0x0000001e23057211 */ /* 0x000fe200010f0eff */
[----:B------:R-:W2:Y:S01]  /*2450*/  @P0 LDG.E.U16 R135, desc[UR22][R2.64] ;  /* 0x0000001602870981 */ /* 0x000ea2000c1e1500 */
[----:B------:R-:W-:-:S02]  /*2460*/  LOP3.LUT R61, R133, 0x24, RZ, 0xfc, !PT ;  /* 0x00000024853d7812 */ /* 0x000fc400078efcff */
[----:B------:R-:W-:Y:S01]  /*2470*/  PLOP3.LUT P1, PT, PT, PT, UP1, 0x80, 0x8 ;  /* 0x000000000008781c */ /* 0x000fe20003f2f018 */
[----:B------:R0:W2:Y:S01]  /*2480*/  @P4 LDG.E.U16 R137, desc[UR22][R4.64] ;  /* 0x0000001604894981 */ /* 0x0000a2000c1e1500 */
[-C--:B------:R-:W-:Y:S02]  /*2490*/  LEA R40, P0, R13, R44.reuse, 0x1 ;  /* 0x0000002c0d287211 */ /* 0x080fe400078008ff */
[----:B------:R-:W-:Y:S02]  /*24a0*/  ISETP.LT.AND P1, PT, R61, UR8, P1 ;  /* 0x000000083d007c0c */ /* 0x000fe40008f21270 */
[----:B------:R-:W-:Y:S02]  /*24b0*/  LEA RZ, P2, R37, R44, 0x1 ;  /* 0x0000002c25ff7211 */ /* 0x000fe400078408ff */
[----:B------:R-:W-:Y:S02]  /*24c0*/  PLOP3.LUT P4, PT, PT, PT, UP1, 0x80, 0x8 ;  /* 0x000000000008781c */ /* 0x000fe40003f8f018 */
[----:B------:R-:W-:-:S02]  /*24d0*/  LEA.HI.X.SX32 R41, R13, R30, 0x1, P0 ;  /* 0x0000001e0d297211 */ /* 0x000fc400000f0eff */
[----:B0-----:R-:W-:Y:S02]  /*24e0*/  LEA R4, P0, R39, R44, 0x1 ;  /* 0x0000002c27047211 */ /* 0x001fe400078008ff */
[----:B------:R-:W-:Y:S02]  /*24f0*/  LEA.HI.X.SX32 R3, R37, R30, 0x1, P2 ;  /* 0x0000001e25037211 */ /* 0x000fe400010f0eff */
[C---:B------:R-:W-:Y:S02]  /*2500*/  LOP3.LUT R129, R133.reuse, 0x3a, RZ, 0xfc, !PT ;  /* 0x0000003a85817812 */ /* 0x040fe400078efcff */
[----:B------:R-:W-:Y:S02]  /*2510*/  LOP3.LUT R10, R133, 0x2, RZ, 0xfc, !PT ;  /* 0x00000002850a7812 */ /* 0x000fe400078efcff */
[----:B------:R-:W-:Y:S02]  /*2520*/  PLOP3.LUT P5, PT, PT, PT, UP1, 0x80, 0x8 ;  /* 0x000000000008781c */ /* 0x000fe40003faf018 */
[----:B------:R-:W-:-:S02]  /*2530*/  PLOP3.LUT P2, PT, PT, PT, UP1, 0x80, 0x8 ;  /* 0x000000000008781c */ /* 0x000fc40003f4f018 */
[----:B------:R-:W-:Y:S02]  /*2540*/  ISETP.LT.AND P4, PT, R133, UR8, P4 ;  /* 0x0000000885007c0c */ /* 0x000fe4000a781270 */
[----:B------:R-:W-:Y:S02]  /*2550*/  PRMT R113, RZ, 0x7610, R113 ;  /* 0x00007610ff717816 */ /* 0x000fe40000000071 */
[----:B------:R-:W-:Y:S02]  /*2560*/  LEA.HI.X.SX32 R5, R39, R30, 0x1, P0 ;  /* 0x0000001e27057211 */ /* 0x000fe400000f0eff */
[----:B------:R-:W-:Y:S02]  /*2570*/  ISETP.LT.AND P5, PT, R129, UR8, P5 ;  /* 0x0000000881007c0c */ /* 0x000fe4000afa1270 */
[----:B------:R-:W-:Y:S01]  /*2580*/  ISETP.LT.AND P2, PT, R10, UR8, P2 ;  /* 0x000000080a007c0c */ /* 0x000fe20009741270 */
[----:B------:R-:W2:Y:S01]  /*2590*/  @P1 LDG.E.U16 R113, desc[UR22][R4.64] ;  /* 0x0000001604711981 */ /* 0x000ea2000c1e1500 */
[----:B------:R-:W-:Y:S01]  /*25a0*/  PRMT R74, RZ, 0x7610, R74 ;  /* 0x00007610ff4a7816 */ /* 0x000fe2000000004a */
[----:B------:R-:W-:Y:S01]  /*25b0*/  IMAD R63, R66, 0x2, R63 ;  /* 0x00000002423f7824 */ /* 0x000fe200078e023f */
[----:B------:R-:W-:-:S02]  /*25c0*/  LEA R38, P1, R11, R44, 0x1 ;  /* 0x0000002c0b267211 */ /* 0x000fc400078208ff */
[----:B------:R-:W-:Y:S01]  /*25d0*/  PRMT R109, RZ, 0x7610, R109 ;  /* 0x00007610ff6d7816 */ /* 0x000fe2000000006d */
[----:B------:R-:W-:Y:S01]  /*25e0*/  IMAD R2, R63, 0x2, R42 ;  /* 0x000000023f027824 */ /* 0x000fe200078e022a */
[----:B------:R-:W-:Y:S01]  /*25f0*/  PRMT R111, RZ, 0x7610, R111 ;  /* 0x00007610ff6f7816 */ /* 0x000fe2000000006f */
[----:B------:R-:W2:Y:S01]  /*2600*/  @P4 LDG.E.U16 R74, desc[UR22][R40.64] ;  /* 0x00000016284a4981 */ /* 0x000ea2000c1e1500 */
[----:B------:R-:W-:Y:S01]  /*2610*/  LEA.HI.X.SX32 R39, R11, R30, 0x1, P1 ;  /* 0x0000001e0b277211 */ /* 0x000fe200008f0eff */
[----:B------:R-:W-:Y:S01]  /*2620*/  IMAD R37, R8, 0x2, R37 ;  /* 0x0000000208257824 */ /* 0x000fe200078e0225 */
[----:B------:R-:W-:Y:S01]  /*2630*/  LOP3.LUT R12, R133, 0x16, RZ, 0xfc, !PT ;  /* 0x00000016850c7812 */ /* 0x000fe200078efcff */
[----:B------:R0:W2:Y:S01]  /*2640*/  @P5 LDG.E.U16 R109, desc[UR22][R2.64] ;  /* 0x00000016026d5981 */ /* 0x0000a2000c1e1500 */
[----:B------:R-:W-:Y:S02]  /*2650*/  PLOP3.LUT P0, PT, PT, PT, UP1, 0x80, 0x8 ;  /* 0x000000000008781c */ /* 0x000fe40003f0f018 */
[----:B------:R-:W-:Y:S01]  /*2660*/  LEA R10, P4, R45, R44, 0x1 ;  /* 0x0000002c2d0a7211 */ /* 0x000fe200078808ff */
[----:B------:R-:W2:Y:S01]  /*2670*/  @P2 LDG.E.U16 R111, desc[UR22][R38.64] ;  /* 0x00000016266f2981 */ /* 0x000ea2000c1e1500 */
[----:B------:R-:W-:-:S02]  /*2680*/  ISETP.LT.AND P0, PT, R12, UR8, P0 ;  /* 0x000000080c007c0c */ /* 0x000fc40008701270 */
[----:B------:R-:W-:Y:S02]  /*2690*/  LOP3.LUT R127, R133, 0x3c, RZ, 0xfc, !PT ;  /* 0x0000003c857f7812 */ /* 0x000fe400078efcff */
[----:B------:R-:W-:Y:S02]  /*26a0*/  PLOP3.LUT P2, PT, PT, PT, UP1, 0x80, 0x8 ;  /* 0x000000000008781c */ /* 0x000fe40003f4f018 */
[----:B------:R-:W-:Y:S02]  /*26b0*/  LEA R12, P5, R37, R44, 0x1 ;  /* 0x0000002c250c7211 */ /* 0x000fe400078a08ff */
[----:B------:R-:W-:Y:S02]  /*26c0*/  LEA.HI.X.SX32 R11, R45, R30, 0x1, P4 ;  /* 0x0000001e2d0b7211 */ /* 0x000fe400020f0eff */
[----:B------:R-:W-:Y:S01]  /*26d0*/  LEA R36, P4, R9, R44, 0x1 ;  /* 0x0000002c09247211 */ /* 0x000fe200078808ff */
[----:B------:R-:W-:Y:S01]  /*26e0*/  IMAD R45, R8, 0x2, R37 ;  /* 0x00000002082d7824 */ /* 0x000fe200078e0225 */
[----:B------:R-:W-:-:S02]  /*26f0*/  LOP3.LUT R63, R133, 0x2c, RZ, 0xfc, !PT ;  /* 0x0000002c853f7812 */ /* 0x000fc400078efcff */
[----:B------:R-:W-:Y:S02]  /*2700*/  PLOP3.LUT P1, PT, PT, PT, UP1, 0x80, 0x8 ;  /* 0x000000000008781c */ /* 0x000fe40003f2f018 */
[-C--:B------:R-:W-:Y:S02]  /*2710*/  LEA.HI.X.SX32 R13, R37, R30.reuse, 0x1, P5 ;  /* 0x0000001e250d7211 */ /* 0x080fe400028f0eff */
[----:B------:R-:W-:Y:S02]  /*2720*/  ISETP.LT.AND P2, PT, R127, UR8, P2 ;  /* 0x000000087f007c0c */ /* 0x000fe40009741270 */
[----:B------:R-:W-:Y:S02]  /*2730*/  LEA.HI.X.SX32 R37, R9, R30, 0x1, P4 ;  /* 0x0000001e09257211 */ /* 0x000fe400020f0eff */
[----:B------:R-:W-:Y:S02]  /*2740*/  LEA R8, P4, R33, R44, 0x1 ;  /* 0x0000002c21087211 */ /* 0x000fe400078808ff */
[----:B------:R-:W-:-:S02]  /*2750*/  ISETP.LT.AND P1, PT, R63, UR8, P1 ;  /* 0x000000083f007c0c */ /* 0x000fc40008f21270 */
[----:B------:R-:W-:Y:S02]  /*2760*/  LEA.HI.X.SX32 R9, R33, R30, 0x1, P4 ;  /* 0x0000001e21097211 */ /* 0x000fe400020f0eff */
[-C--:B------:R-:W-:Y:S02]  /*2770*/  LEA R6, P5, R31, R44.reuse, 0x1 ;  /* 0x0000002c1f067211 */ /* 0x080fe400078a08ff */
[----:B0-----:R-:W-:Y:S02]  /*2780*/  LEA R2, P4, R43, R44, 0x1 ;  /* 0x0000002c2b027211 */ /* 0x001fe400078808ff */
[----:B------:R-:W-:Y:S02]  /*2790*/  PRMT R141, RZ, 0x7610, R141 ;  /* 0x00007610ff8d7816 */ /* 0x000fe4000000008d */
[----:B------:R-:W-:Y:S02]  /*27a0*/  PRMT R139, RZ, 0x7610, R139 ;  /* 0x00007610ff8b7816 */ /* 0x000fe4000000008b */
[----:B------:R-:W-:-:S02]  /*27b0*/  LEA.HI.X.SX32 R7, R31, R30, 0x1, P5 ;  /* 0x0000001e1f077211 */ /* 0x000fc400028f0eff */
[----:B------:R-:W-:Y:S01]  /*27c0*/  LEA.HI.X.SX32 R3, R43, R30, 0x1, P4 ;  /* 0x0000001e2b037211 */ /* 0x000fe200020f0eff */
[----:B------:R-:W3:Y:S01]  /*27d0*/  @P2 LDG.E.U16 R141, desc[UR22][R12.64] ;  /* 0x000000160c8d2981 */ /* 0x000ee2000c1e1500 */
[-C--:B------:R-:W-:Y:S02]  /*27e0*/  LEA R34, P5, R29, R44.reuse, 0x1 ;  /* 0x0000002c1d227211 */ /* 0x080fe400078a08ff */
[----:B------:R-:W-:Y:S01]  /*27f0*/  LEA RZ, P4, R71, R44, 0x1 ;  /* 0x0000002c47ff7211 */ /* 0x000fe200078808ff */
[----:B------:R-:W3:Y:S01]  /*2800*/  @P1 LDG.E.U16 R139, desc[UR22][R10.64] ;  /* 0x000000160a8b1981 */ /* 0x000ee2000c1e1500 */
[----:B------:R-:W-:Y:S02]  /*2810*/  LOP3.LUT R75, R133, 0x2e, RZ, 0xfc, !PT ;  /* 0x0000002e854b7812 */ /* 0x000fe400078efcff */
[----:B------:R-:W-:Y:S02]  /*2820*/  PLOP3.LUT P2, PT, PT, PT, UP1, 0x80, 0x8 ;  /* 0x000000000008781c */ /* 0x000fe40003f4f018 */
[----:B------:R-:W-:-:S02]  /*2830*/  LEA.HI.X.SX32 R35, R29, R30, 0x1, P5 ;  /* 0x0000001e1d237211 */ /* 0x000fc400028f0eff */
[----:B------:R-:W-:Y:S02]  /*2840*/  LEA.HI.X.SX32 R43, R71, R30, 0x1, P4 ;  /* 0x0000001e472b7211 */ /* 0x000fe400020f0eff */
[----:B------:R-:W-:Y:S02]  /*2850*/  LEA R4, P5, R47, R44, 0x1 ;  /* 0x0000002c2f047211 */ /* 0x000fe400078a08ff */
[----:B------:R-:W-:Y:S02]  /*2860*/  LOP3.LUT R71, R133, 0x26, RZ, 0xfc, !PT ;  /* 0x0000002685477812 */ /* 0x000fe400078efcff */
[----:B------:R-:W-:Y:S02]  /*2870*/  PLOP3.LUT P1, PT, PT, PT, UP1, 0x80, 0x8 ;  /* 0x000000000008781c */ /* 0x000fe40003f2f018 */
[----:B------:R-:W-:Y:S02]  /*2880*/  ISETP.LT.AND P2, PT, R75, UR8, P2 ;  /* 0x000000084b007c0c */ /* 0x000fe40009741270 */
[----:B------:R-:W-:-:S02]  /*2890*/  LEA.HI.X.SX32 R5, R47, R30, 0x1, P5 ;  /* 0x0000001e2f057211 */ /* 0x000fc400028f0eff */
[----:B------:R-:W-:Y:S01]  /*28a0*/  ISETP.LT.AND P1, PT, R71, UR8, P1 ;  /* 0x0000000847007c0c */ /* 0x000fe20008f21270 */
[----:B------:R-:W-:Y:S01]  /*28b0*/  IMAD R28, R28, UR11, RZ ;  /* 0x0000000b1c1c7c24 */ /* 0x000fe2000f8e02ff */
[----:B------:R-:W-:Y:S02]  /*28c0*/  LOP3.LUT R29, R133, 0x1e, RZ, 0xfc, !PT ;  /* 0x0000001e851d7812 */ /* 0x000fe400078efcff */
[----:B------:R-:W-:Y:S02]  /*28d0*/  PLOP3.LUT P5, PT, PT, PT, UP1, 0x80, 0x8 ;  /* 0x000000000008781c */ /* 0x000fe40003faf018 */
[----:B------:R-:W-:Y:S02]  /*28e0*/  LEA R44, P4, R45, R44, 0x1 ;  /* 0x0000002c2d2c7211 */ /* 0x000fe400078808ff */
[----:B------:R-:W-:Y:S01]  /*28f0*/  PRMT R149, RZ, 0x7610, R149 ;  /* 0x00007610ff957816 */ /* 0x000fe20000000095 */
[----:B----4-:R-:W-:Y:S01]  /*2900*/  IMAD R21, R21, UR4, RZ ;  /* 0x0000000415157c24 */ /* 0x010fe2000f8e02ff */
[----:B------:R-:W-:-:S02]  /*2910*/  ISETP.LT.AND P5, PT, R29, UR8, P5 ;  /* 0x000000081d007c0c */ /* 0x000fc4000afa1270 */
[----:B------:R-:W-:Y:S02]  /*2920*/  LEA.HI.X.SX32 R45, R45, R30, 0x1, P4 ;  /* 0x0000001e2d2d7211 */ /* 0x000fe400020f0eff */
[C---:B------:R-:W-:Y:S01]  /*2930*/  LEA R82, P4, R28.reuse, UR18, 0x1 ;  /* 0x000000121c527c11 */ /* 0x040fe2000f8808ff */
[----:B------:R-:W4:Y:S01]  /*2940*/  @P2 LDG.E.U16 R149, desc[UR22][R4.64] ;  /* 0x0000001604952981 */ /* 0x000f22000c1e1500 */
[----:B------:R-:W-:Y:S01]  /*2950*/  PRMT R147, RZ, 0x7610, R147 ;  /* 0x00007610ff937816 */ /* 0x000fe20000000093 */
[----:B------:R-:W-:Y:S01]  /*2960*/  IMAD R27, R27, UR4, RZ ;  /* 0x000000041b1b7c24 */ /* 0x000fe2000f8e02ff */
[----:B------:R-:W-:Y:S02]  /*2970*/  LEA.HI.X.SX32 R80, R28, UR19, 0x1, P4 ;  /* 0x000000131c507c11 */ /* 0x000fe4000a0f0eff */
[----:B------:R-:W-:Y:S02]  /*2980*/  LEA R32, P2, R21, R82, 0x1 ;  /* 0x0000005215207211 */ /* 0x000fe400078408ff */
[----:B------:R-:W-:Y:S01]  /*2990*/  PRMT R145, RZ, 0x7610, R145 ;  /* 0x00007610ff917816 */ /* 0x000fe20000000091 */
[----:B------:R0:W4:Y:S01]  /*29a0*/  @P1 LDG.E.U16 R147, desc[UR22][R2.64] ;  /* 0x0000001602931981 */ /* 0x000122000c1e1500 */
[----:B------:R-:W-:Y:S01]  /*29b0*/  PRMT R143, RZ, 0x7610, R143 ;  /* 0x00007610ff8f7816 */ /* 0x000fe2000000008f */
[----:B------:R-:W-:Y:S01]  /*29c0*/  IMAD R25, R25, UR4, RZ ;  /* 0x0000000419197c24 */ /* 0x000fe2000f8e02ff */
[----:B------:R-:W-:-:S02]  /*29d0*/  LEA.HI.X.SX32 R33, R21, R80, 0x1, P2 ;  /* 0x0000005015217211 */ /* 0x000fc400010f0eff */
[----:B------:R-:W-:Y:S01]  /*29e0*/  LEA R28, P2, R27, R82, 0x1 ;  /* 0x000000521b1c7211 */ /* 0x000fe200078408ff */
[----:B------:R-:W4:Y:S01]  /*29f0*/  @P5 LDG.E.U16 R145, desc[UR22][R8.64] ;  /* 0x0000001608915981 */ /* 0x000f22000c1e1500 */
[----:B0-----:R-:W-:-:S03]  /*2a00*/  IMAD R3, R22, UR4, RZ ;  /* 0x0000000416037c24 */ /* 0x001fc6000f8e02ff */
[----:B------:R0:W4:Y:S01]  /*2a10*/  @P0 LDG.E.U16 R143, desc[UR22][R6.64] ;  /* 0x00000016068f0981 */ /* 0x000122000c1e1500 */
[----:B------:R-:W-:Y:S01]  /*2a20*/  IMAD R23, R23, UR4, RZ ;  /* 0x0000000417177c24 */ /* 0x000fe2000f8e02ff */
[----:B------:R-:W-:Y:S01]  /*2a30*/  LEA.HI.X.SX32 R29, R27, R80, 0x1, P2 ;  /* 0x000000501b1d7211 */ /* 0x000fe200010f0eff */
[----:B------:R-:W-:Y:S01]  /*2a40*/  IMAD R5, R24, UR4, RZ ;  /* 0x0000000418057c24 */ /* 0x000fe2000f8e02ff */
[-C--:B------:R-:W-:Y:S02]  /*2a50*/  LEA R30, P5, R3, R82.reuse, 0x1 ;  /* 0x00000052031e7211 */ /* 0x080fe400078a08ff */
[----:B------:R-:W-:Y:S02]  /*2a60*/  LEA R24, P2, R25, R82, 0x1 ;  /* 0x0000005219187211 */ /* 0x000fe400078408ff */
[----:B------:R-:W-:Y:S01]  /*2a70*/  LEA.HI.X.SX32 R31, R3, R80, 0x1, P5 ;  /* 0x00000050031f7211 */ /* 0x000fe200028f0eff */
[----:B0-----:R-:W-:Y:S01]  /*2a80*/  IMAD R7, R26, UR4, RZ ;  /* 0x000000041a077c24 */ /* 0x001fe2000f8e02ff */
[----:B------:R-:W-:Y:S01]  /*2a90*/  LEA R26, P5, R23, R82, 0x1 ;  /* 0x00000052171a7211 */ /* 0x000fe200078a08ff */
[----:B------:R-:W-:Y:S01]  /*2aa0*/  IMAD R9, R20, UR4, RZ ;  /* 0x0000000414097c24 */ /* 0x000fe2000f8e02ff */
[----:B------:R-:W-:-:S02]  /*2ab0*/  LEA.HI.X.SX32 R10, R65, UR21, 0x1, P3 ;  /* 0x00000015410a7c11 */ /* 0x000fc400098f0eff */
[----:B------:R-:W-:Y:S02]  /*2ac0*/  LEA R46, P0, R123, R42, 0x1 ;  /* 0x0000002a7b2e7211 */ /* 0x000fe400078008ff */
[----:B------:R-:W-:Y:S02]  /*2ad0*/  LEA.HI.X.SX32 R25, R25, R80, 0x1, P2 ;  /* 0x0000005019197211 */ /* 0x000fe400010f0eff */
[----:B------:R-:W-:Y:S01]  /*2ae0*/  LEA R20, P2, R7, R82, 0x1 ;  /* 0x0000005207147211 */ /* 0x000fe200078408ff */
[----:B------:R-:W-:Y:S01]  /*2af0*/  IMAD R19, R19, UR4, RZ ;  /* 0x0000000413137c24 */ /* 0x000fe2000f8e02ff */
[----:B------:R-:W-:Y:S02]  /*2b00*/  LEA.HI.X.SX32 R27, R23, R80, 0x1, P5 ;  /* 0x00000050171b7211 */ /* 0x000fe400028f0eff */
[----:B------:R-:W-:Y:S01]  /*2b10*/  LEA.HI.X.SX32 R47, R123, R10, 0x1, P0 ;  /* 0x0000000a7b2f7211 */ /* 0x000fe200000f0eff */
[----:B------:R-:W-:Y:S01]  /*2b20*/  IMAD R123, R16, UR4, RZ ;  /* 0x00000004107b7c24 */ /* 0x000fe2000f8e02ff */
[----:B------:R-:W-:Y:S01]  /*2b30*/  LEA R22, P5, R5, R82, 0x1 ;  /* 0x0000005205167211 */ /* 0x000fe200078a08ff */
[----:B------:R-:W-:Y:S01]  /*2b40*/  IMAD R3, R17, UR4, RZ ;  /* 0x0000000411037c24 */ /* 0x000fe2000f8e02ff */
[----:B------:R-:W-:-:S02]  /*2b50*/  LEA.HI.X.SX32 R21, R7, R80, 0x1, P2 ;  /* 0x0000005007157211 */ /* 0x000fc400010f0eff */
[----:B------:R-:W-:Y:S01]  /*2b60*/  LEA R16, P2, R9, R82, 0x1 ;  /* 0x0000005209107211 */ /* 0x000fe200078408ff */
[----:B------:R-:W-:Y:S01]  /*2b70*/  IMAD R11, R18, UR4, RZ ;  /* 0x00000004120b7c24 */ /* 0x000fe2000f8e02ff */
[----:B------:R-:W-:Y:S02]  /*2b80*/  LEA.HI.X.SX32 R23, R5, R80, 0x1, P5 ;  /* 0x0000005005177211 */ /* 0x000fe400028f0eff */
[----:B------:R-:W-:Y:S01]  /*2b90*/  LEA R18, P5, R19, R82, 0x1 ;  /* 0x0000005213127211 */ /* 0x000fe200078a08ff */
[----:B------:R-:W-:Y:S01]  /*2ba0*/  IMAD R5, R14, UR4, RZ ;  /* 0x000000040e057c24 */ /* 0x000fe2000f8e02ff */
[----:B------:R-:W-:Y:S02]  /*2bb0*/  LEA.HI.X.SX32 R17, R9, R80, 0x1, P2 ;  /* 0x0000005009117211 */ /* 0x000fe400010f0eff */
[----:B------:R-:W-:Y:S02]  /*2bc0*/  LEA R12, P2, R3, R82, 0x1 ;  /* 0x00000052030c7211 */ /* 0x000fe400078408ff */
[----:B------:R-:W-:-:S02]  /*2bd0*/  LEA.HI.X.SX32 R19, R19, R80, 0x1, P5 ;  /* 0x0000005013137211 */ /* 0x000fc400028f0eff */
[----:B------:R-:W-:Y:S02]  /*2be0*/  LEA R14, P5, R11, R82, 0x1 ;  /* 0x000000520b0e7211 */ /* 0x000fe400078a08ff */
[----:B------:R-:W-:Y:S01]  /*2bf0*/  LEA.HI.X.SX32 R13, R3, R80, 0x1, P2 ;  /* 0x00000050030d7211 */ /* 0x000fe200010f0eff */
[----:B------:R-:W-:Y:S01]  /*2c00*/  IMAD R7, R15, UR4, RZ ;  /* 0x000000040f077c24 */ /* 0x000fe2000f8e02ff */
[----:B------:R-:W-:Y:S02]  /*2c10*/  LEA R8, P2, R5, R82, 0x1 ;  /* 0x0000005205087211 */ /* 0x000fe400078408ff */
[----:B------:R-:W-:Y:S02]  /*2c20*/  LEA.HI.X.SX32 R15, R11, R80, 0x1, P5 ;  /* 0x000000500b0f7211 */ /* 0x000fe400028f0eff */
[----:B------:R-:W-:Y:S02]  /*2c30*/  LEA R10, P5, R123, R82, 0x1 ;  /* 0x000000527b0a7211 */ /* 0x000fe400078a08ff */
[----:B------:R-:W-:-:S02]  /*2c40*/  LEA.HI.X.SX32 R9, R5, R80, 0x1, P2 ;  /* 0x0000005005097211 */ /* 0x000fc400010f0eff */
[----:B------:R-:W-:Y:S02]  /*2c50*/  LOP3.LUT R125, R133, 0x3e, RZ, 0xfc, !PT ;  /* 0x0000003e857d7812 */ /* 0x000fe400078efcff */
[----:B------:R-:W-:Y:S01]  /*2c60*/  PLOP3.LUT P2, PT, PT, PT, UP1, 0x80, 0x8 ;  /* 0x000000000008781c */ /* 0x000fe20003f4f018 */
[----:B------:R-:W-:Y:S01]  /*2c70*/  IMAD R3, R78, UR4, RZ ;  /* 0x000000044e037c24 */ /* 0x000fe2000f8e02ff */
[----:B------:R-:W-:Y:S02]  /*2c80*/  LEA.HI.X.SX32 R11, R123, R80, 0x1, P5 ;  /* 0x000000507b0b7211 */ /* 0x000fe400028f0eff */
[----:B------:R-:W-:Y:S02]  /*2c90*/  LEA R6, P5, R7, R82, 0x1 ;  /* 0x0000005207067211 */ /* 0x000fe400078a08ff */
[----:B------:R-:W-:Y:S02]  /*2ca0*/  LOP3.LUT R84, R133, 0x4, RZ, 0xfc, !PT ;  /* 0x0000000485547812 */ /* 0x000fe400078efcff */
[----:B------:R-:W-:-:S02]  /*2cb0*/  PLOP3.LUT P0, PT, PT, PT, UP1, 0x80, 0x8 ;  /* 0x000000000008781c */ /* 0x000fc40003f0f018 */
[----:B------:R-:W-:Y:S01]  /*2cc0*/  ISETP.LT.AND P2, PT, R125, UR8, P2 ;  /* 0x000000087d007c0c */ /* 0x000fe20009741270 */
[----:B------:R-:W-:Y:S01]  /*2cd0*/  IMAD R123, R76, UR4, RZ ;  /* 0x000000044c7b7c24 */ /* 0x000fe2000f8e02ff */
[----:B------:R-:W-:Y:S02]  /*2ce0*/  LEA.HI.X.SX32 R7, R7, R80, 0x1, P5 ;  /* 0x0000005007077211 */ /* 0x000fe400028f0eff */
[C---:B------:R-:W-:Y:S02]  /*2cf0*/  LEA R4, P5, R3.reuse, R82, 0x1 ;  /* 0x0000005203047211 */ /* 0x040fe400078a08ff */
[----:B------:R-:W-:Y:S02]  /*2d00*/  ISETP.LT.AND P0, PT, R84, UR8, P0 ;  /* 0x0000000854007c0c */ /* 0x000fe40008701270 */
[----:B------:R-:W-:Y:S02]  /*2d10*/  PRMT R151, RZ, 0x7610, R151 ;  /* 0x00007610ff977816 */ /* 0x000fe40000000097 */
[----:B------:R-:W-:-:S02]  /*2d20*/  LEA.HI.X.SX32 R5, R3, R80, 0x1, P5 ;  /* 0x0000005003057211 */ /* 0x000fc400028f0eff */
[----:B------:R-:W-:Y:S02]  /*2d30*/  LEA R2, P5, R123, R82, 0x1 ;  /* 0x000000527b027211 */ /* 0x000fe400078a08ff */
[----:B------:R-:W-:Y:S01]  /*2d40*/  PRMT R152, RZ, 0x7610, R152 ;  /* 0x00007610ff987816 */ /* 0x000fe20000000098 */
[----:B------:R-:W4:Y:S01]  /*2d50*/  @P2 LDG.E.U16 R151, desc[UR22][R44.64] ;  /* 0x000000162c972981 */ /* 0x000f22000c1e1500 */
[C---:B------:R-:W-:Y:S02]  /*2d60*/  LOP3.LUT R54, R133.reuse, 0x34, RZ, 0xfc, !PT ;  /* 0x0000003485367812 */ /* 0x040fe400078efcff */
[----:B------:R-:W-:Y:S02]  /*2d70*/  PLOP3.LUT P3, PT, PT, PT, UP1, 0x80, 0x8 ;  /* 0x000000000008781c */ /* 0x000fe40003f6f018 */
[C---:B------:R-:W-:Y:S01]  /*2d80*/  LOP3.LUT R100, R133.reuse, 0x6, RZ, 0xfc, !PT ;  /* 0x0000000685647812 */ /* 0x040fe200078efcff */
[----:B------:R-:W4:Y:S01]  /*2d90*/  @P0 LDG.E.U16 R152, desc[UR22][R36.64] ;  /* 0x0000001624980981 */ /* 0x000f22000c1e1500 */
[----:B------:R-:W-:-:S02]  /*2da0*/  LOP3.LUT R56, R133, 0x36, RZ, 0xfc, !PT ;  /* 0x0000003685387812 */ /* 0x000fc400078efcff */
[----:B------:R-:W-:Y:S02]  /*2db0*/  PLOP3.LUT P1, PT, PT, PT, UP1, 0x80, 0x8 ;  /* 0x000000000008781c */ /* 0x000fe40003f2f018 */
[----:B------:R-:W-:Y:S02]  /*2dc0*/  PLOP3.LUT P4, PT, PT, PT, UP1, 0x80, 0x8 ;  /* 0x000000000008781c */ /* 0x000fe40003f8f018 */
[----:B------:R-:W-:Y:S02]  /*2dd0*/  LEA.HI.X.SX32 R3, R123, R80, 0x1, P5 ;  /* 0x000000507b037211 */ /* 0x000fe400028f0eff */
[----:B------:R-:W-:Y:S02]  /*2de0*/  LOP3.LUT R123, R99, 0x3f, RZ, 0xc0, !PT ;  /* 0x0000003f637b7812 */ /* 0x000fe400078ec0ff */
[----:B------:R-:W-:Y:S02]  /*2df0*/  PLOP3.LUT P2, PT, PT, PT, UP1, 0x80, 0x8 ;  /* 0x000000000008781c */ /* 0x000fe40003f4f018 */
[----:B------:R-:W-:-:S02]  /*2e00*/  ISETP.LT.AND P3, PT, R54, UR8, P3 ;  /* 0x0000000836007c0c */ /* 0x000fc40009f61270 */
[----:B------:R-:W-:Y:S02]  /*2e10*/  ISETP.LT.AND P4, PT, R56, UR8, P4 ;  /* 0x0000000838007c0c */ /* 0x000fe4000a781270 */
[----:B------:R-:W-:Y:S02]  /*2e20*/  ISETP.LT.AND P1, PT, R100, UR8, P1 ;  /* 0x0000000864007c0c */ /* 0x000fe40008f21270 */
[----:B------:R-:W-:Y:S02]  /*2e30*/  ISETP.LT.AND P0, PT, R123, UR8, P2 ;  /* 0x000000087b007c0c */ /* 0x000fe40009701270 */
[----:B------:R-:W-:Y:S01]  /*2e40*/  PRMT R153, RZ, 0x7610, R153 ;  /* 0x00007610ff997816 */ /* 0x000fe20000000099 */
[----:B------:R-:W-:Y:S01]  /*2e50*/  IMAD R42, R121, 0x2, R42 ;  /* 0x00000002792a7824 */ /* 0x000fe200078e022a */
[----:B------:R-:W-:Y:S02]  /*2e60*/  PRMT R155, RZ, 0x7610, R155 ;  /* 0x00007610ff9b7816 */ /* 0x000fe4000000009b */
[----:B------:R-:W-:-:S02]  /*2e70*/  PRMT R150, RZ, 0x7610, R150 ;  /* 0x00007610ff967816 */ /* 0x000fc40000000096 */
[----:B------:R-:W-:Y:S01]  /*2e80*/  PRMT R148, RZ, 0x7610, R148 ;  /* 0x00007610ff947816 */ /* 0x000fe20000000094 */
[----:B------:R-:W4:Y:S01]  /*2e90*/  @P3 LDG.E.U16 R153, desc[UR22][R46.64] ;  /* 0x000000162e993981 */ /* 0x000f22000c1e1500 */
[----:B------:R-:W-:Y:S02]  /*2ea0*/  PRMT R146, RZ, 0x7610, R146 ;  /* 0x00007610ff927816 */ /* 0x000fe40000000092 */
[----:B------:R-:W-:Y:S01]  /*2eb0*/  PRMT R144, RZ, 0x7610, R144 ;  /* 0x00007610ff907816 */ /* 0x000fe20000000090 */
[----:B------:R0:W4:Y:S01]  /*2ec0*/  @P4 LDG.E.U16 R155, desc[UR22][R42.64] ;  /* 0x000000162a9b4981 */ /* 0x000122000c1e1500 */
[----:B------:R-:W-:Y:S02]  /*2ed0*/  PRMT R142, RZ, 0x7610, R142 ;  /* 0x00007610ff8e7816 */ /* 0x000fe4000000008e */
[----:B------:R-:W-:Y:S01]  /*2ee0*/  PRMT R140, RZ, 0x7610, R140 ;  /* 0x00007610ff8c7816 */ /* 0x000fe2000000008c */
[----:B------:R-:W4:Y:S01]  /*2ef0*/  @P1 LDG.E.U16 R150, desc[UR22][R34.64] ;  /* 0x0000001622961981 */ /* 0x000f22000c1e1500 */
[----:B------:R-:W-:-:S02]  /*2f00*/  PRMT R138, RZ, 0x7610, R138 ;  /* 0x00007610ff8a7816 */ /* 0x000fc4000000008a */
[----:B------:R-:W-:Y:S01]  /*2f10*/  PRMT R136, RZ, 0x7610, R136 ;  /* 0x00007610ff887816 */ /* 0x000fe20000000088 */
[----:B------:R-:W4:Y:S01]  /*2f20*/  @P0 LDG.E.U16 R148, desc[UR22][R32.64] ;  /* 0x0000001620940981 */ /* 0x000f22000c1e1500 */
[----:B------:R-:W-:Y:S02]  /*2f30*/  PRMT R134, RZ, 0x7610, R134 ;  /* 0x00007610ff867816 */ /* 0x000fe40000000086 */
[----:B------:R-:W-:Y:S01]  /*2f40*/  PRMT R132, RZ, 0x7610, R132 ;  /* 0x00007610ff847816 */ /* 0x000fe20000000084 */
[----:B------:R-:W4:Y:S01]  /*2f50*/  @P0 LDG.E.U16 R146, desc[UR22][R24.64] ;  /* 0x0000001618920981 */ /* 0x000f22000c1e1500 */
        /* <DEDUP_REMOVED lines=9> */
[----:B------:R-:W-:-:S03]  /*2ff0*/  PRMT R157, RZ, 0x7610, R157 ;  /* 0x00007610ff9d7816 */ /* 0x000fc6000000009d */
[----:B------:R-:W4:Y:S04]  /*3000*/  @P0 LDG.E.U16 R138, desc[UR22][R22.64] ;  /* 0x00000016168a0981 */ /* 0x000f28000c1e1500 */
        /* <DEDUP_REMOVED lines=9> */
[----:B------:R-:W4:Y:S01]  /*30a0*/  @P0 LDG.E.U16 R157, desc[UR22][R2.64] ;  /* 0x00000016029d0981 */ /* 0x000f22000c1e1500 */
[----:B0-----:R-:W-:Y:S01]  /*30b0*/  SHF.R.S32.HI R42, RZ, 0x6, R99 ;  /* 0x00000006ff2a7819 */ /* 0x001fe20000011463 */
[----:B------:R-:W-:Y:S01]  /*30c0*/  IMAD.SHL.U32 R123, R123, 0x2, RZ ;  /* 0x000000027b7b7824 */ /* 0x000fe200078e00ff */
[----:B------:R-:W-:-:S04]  /*30d0*/  @!UP2 UIADD3 UR4, UPT, UPT, -UR7, 0x100000, URZ ;  /* 0x001000000704a890 */ /* 0x000fc8000fffe1ff */
[----:B------:R-:W-:Y:S02]  /*30e0*/  @!UP2 USHF.L.U32 UR5, UR4, 0xb, URZ ;  /* 0x0000000b0405a899 */ /* 0x000fe400080006ff */
[----:B------:R-:W-:Y:S01]  /*30f0*/  @!UP2 USHF.L.U32 UR4, UR4, 0x1, URZ ;  /* 0x000000010404a899 */ /* 0x000fe200080006ff */
[----:B------:R-:W-:Y:S02]  /*3100*/  SGXT R42, R42, 0x1 ;  /* 0x000000012a2a781a */ /* 0x000fe40000000200 */
[----:B------:R-:W-:Y:S02]  /*3110*/  SHF.R.S32.HI R44, RZ, 0x1f, R65 ;  /* 0x0000001fff2c7819 */ /* 0x000fe40000011441 */
[----:B------:R-:W-:Y:S01]  /*3120*/  LOP3.LUT R123, R123, 0x90, R42, 0x78, !PT ;  /* 0x000000907b7b7812 */ /* 0x000fe200078e782a */
[----:B------:R-:W-:Y:S01]  /*3130*/  VOTEU.ALL UP1, P6 ;  /* 0x0000000000ff7886 */ /* 0x000fe20003020000 */
[----:B------:R-:W-:Y:S02]  /*3140*/  SHF.L.U64.HI R65, R65, 0x1, R44 ;  /* 0x0000000141417819 */ /* 0x000fe4000001022c */
[----:B------:R-:W-:-:S02]  /*3150*/  SHF.R.S32.HI R84, RZ, 0x1f, R119 ;  /* 0x0000001fff547819 */ /* 0x000fc40000011477 */
[----:B------:R-:W-:Y:S01]  /*3160*/  LEA R126, P0, R119, R64, 0x1 ;  /* 0x00000040777e7211 */ /* 0x000fe200078008ff */
[----:B------:R0:W1:Y:S01]  /*3170*/  @!UP1 SYNCS.EXCH.64 URZ, [UR13+0x6008], UR4 ;  /* 0x006008040dff95b2 */ /* 0x0000620008000100 */
[----:B------:R-:W-:Y:S02]  /*3180*/  LOP3.LUT R122, R123, 0x20, RZ, 0x3c, !PT ;  /* 0x000000207b7a7812 */ /* 0x000fe400078e3cff */
[----:B------:R-:W-:Y:S02]  /*3190*/  LOP3.LUT R121, R133, 0x18, RZ, 0xfc, !PT ;  /* 0x0000001885797812 */ /* 0x000fe400078efcff */
[----:B------:R-:W-:Y:S01]  /*31a0*/  LEA.HI.X R84, R119, R65, R84, 0x1, P0 ;  /* 0x0000004177547211 */ /* 0x000fe200000f0c54 */
[----:B-----5:R-:W-:Y:S01]  /*31b0*/  STS.U16 [R123+UR13+0x400], R68 ;  /* 0x000400447b007988 */ /* 0x020fe2000800040d */
[----:B------:R-:W-:Y:S01]  /*31c0*/  LOP3.LUT R119, R133, 0x1a, RZ, 0xfc, !PT ;  /* 0x0000001a85777812 */ /* 0x000fe200078efcff */
[----:B------:R-:W-:Y:S01]  /*31d0*/  IMAD R100, R121, R66, RZ ;  /* 0x0000004279647224 */ /* 0x000fe200078e02ff */
[----:B------:R-:W-:Y:S01]  /*31e0*/  SHF.R.S32.HI R46, RZ, 0x1f, R77 ;  /* 0x0000001fff2e7819 */ /* 0x000fe2000001144d */
[----:B------:R5:W-:Y:S01]  /*31f0*/  STS.U16 [R123+UR13+0x800], R72 ;  /* 0x000800487b007988 */ /* 0x000be2000800040d */
[----:B------:R-:W-:-:S03]  /*3200*/  LEA R76, P2, R77, R64, 0x1 ;  /* 0x000000404d4c7211 */ /* 0x000fc600078408ff */
[----:B--2---:R2:W-:Y:S01]  /*3210*/  STS.U16 [R123+UR13+0xc00], R62 ;  /* 0x000c003e7b007988 */ /* 0x0045e2000800040d */
[----:B------:R-:W-:-:S03]  /*3220*/  SHF.R.S32.HI R44, RZ, 0x1f, R73 ;  /* 0x0000001fff2c7819 */ /* 0x000fc60000011449 */
[----:B------:R-:W-:Y:S01]  /*3230*/  STS.U16 [R123+UR13+0x1000], R70 ;  /* 0x001000467b007988 */ /* 0x000fe2000800040d */
[----:B------:R-:W-:-:S03]  /*3240*/  SHF.R.S32.HI R42, RZ, 0x1f, R69 ;  /* 0x0000001fff2a7819 */ /* 0x000fc60000011445 */
[----:B------:R-:W-:Y:S01]  /*3250*/  STS.U16 [R123+UR13+0x1400], R58 ;  /* 0x0014003a7b007988 */ /* 0x000fe2000800040d */
[----:B-----5:R-:W-:-:S03]  /*3260*/  LEA R72, P1, R73, R64, 0x1 ;  /* 0x0000004049487211 */ /* 0x020fc600078208ff */
[----:B------:R-:W-:Y:S01]  /*3270*/  STS.U16 [R123+UR13+0x1800], R60 ;  /* 0x0018003c7b007988 */ /* 0x000fe2000800040d */
[----:B------:R-:W-:-:S03]  /*3280*/  LEA R68, P0, R69, R64, 0x1 ;  /* 0x0000004045447211 */ /* 0x000fc600078008ff */
[----:B------:R-:W-:Y:S04]  /*3290*/  STS.U16 [R123+UR13], R74 ;  /* 0x0000004a7b007988 */ /* 0x000fe8000800040d */
[----:B---3--:R-:W-:Y:S01]  /*32a0*/  STS.U16 [R123+UR13+0x1c00], R52 ;  /* 0x001c00347b007988 */ /* 0x008fe2000800040d */
[----:B------:R-:W-:-:S03]  /*32b0*/  IMAD R82, R119, R66, RZ ;  /* 0x0000004277527224 */ /* 0x000fc600078e02ff */
[----:B------:R3:W-:Y:S01]  /*32c0*/  STS.U16 [R122+UR13+0x500], R115 ;  /* 0x000500737a007988 */ /* 0x0007e2000800040d */
[----:B------:R-:W-:-:S03]  /*32d0*/  LEA.HI.X R77, R77, R65, R46, 0x1, P2 ;  /* 0x000000414d4d7211 */ /* 0x000fc600010f0c2e */
[----:B------:R5:W-:Y:S01]  /*32e0*/  STS.U16 [R122+UR13+0x900], R117 ;  /* 0x000900757a007988 */ /* 0x000be2000800040d */
[----:B--2---:R-:W-:Y:S02]  /*32f0*/  SHF.R.S32.HI R62, RZ, 0x1f, R81 ;  /* 0x0000001fff3e7819 */ /* 0x004fe40000011451 */
[C---:B---3--:R-:W-:Y:S01]  /*3300*/  LOP3.LUT R115, R133.reuse, 0x1e, RZ, 0xfc, !PT ;  /* 0x0000001e85737812 */ /* 0x048fe200078efcff */
[----:B------:R2:W-:Y:S01]  /*3310*/  STS.U16 [R122+UR13+0x100], R111 ;  /* 0x0001006f7a007988 */ /* 0x0005e2000800040d */
[----:B-----5:R-:W-:-:S03]  /*3320*/  LOP3.LUT R117, R133, 0x1c, RZ, 0xfc, !PT ;  /* 0x0000001c85757812 */ /* 0x020fc600078efcff */
[----:B------:R3:W-:Y:S01]  /*3330*/  STS.U16 [R122+UR13+0x1d00], R109 ;  /* 0x001d006d7a007988 */ /* 0x0007e2000800040d */
[----:B------:R-:W-:Y:S01]  /*3340*/  LEA R80, P3, R81, R64, 0x1 ;  /* 0x0000004051507211 */ /* 0x000fe200078608ff */
[----:B------:R-:W-:Y:S01]  /*3350*/  IMAD R74, R115, R66, RZ ;  /* 0x00000042734a7224 */ /* 0x000fe200078e02ff */
[-C--:B------:R-:W-:Y:S02]  /*3360*/  LEA.HI.X R73, R73, R65.reuse, R44, 0x1, P1 ;  /* 0x0000004149497211 */ /* 0x080fe400008f0c2c */
[----:B------:R-:W-:Y:S01]  /*3370*/  SHF.R.S32.HI R46, RZ, 0x1f, R107 ;  /* 0x0000001fff2e7819 */ /* 0x000fe2000001146b */
[----:B--2---:R-:W-:Y:S01]  /*3380*/  IMAD.SHL.U32 R111, R100, 0x2, RZ ;  /* 0x00000002646f7824 */ /* 0x004fe200078e00ff */
[----:B------:R-:W-:Y:S02]  /*3390*/  LEA R106, P2, R107, R64, 0x1 ;  /* 0x000000406b6a7211 */ /* 0x000fe400078408ff */
[----:B------:R-:W-:Y:S01]  /*33a0*/  LOP3.LUT R114, R123, 0x40, RZ, 0x3c, !PT ;  /* 0x000000407b727812 */ /* 0x000fe200078e3cff */
[----:B------:R-:W-:Y:S01]  /*33b0*/  IMAD R78, R117, R66, RZ ;  /* 0x00000042754e7224 */ /* 0x000fe200078e02ff */
[----:B------:R-:W-:Y:S01]  /*33c0*/  LEA.HI.X R69, R69, R65, R42, 0x1, P0 ;  /* 0x0000004145457211 */ /* 0x000fe200000f0c2a */
[----:B---3--:R-:W-:Y:S01]  /*33d0*/  IMAD.SHL.U32 R109, R82, 0x2, RZ ;  /* 0x00000002526d7824 */ /* 0x008fe200078e00ff */
[----:B------:R-:W-:-:S02]  /*33e0*/  SHF.R.S32.HI R44, RZ, 0x1f, R103 ;  /* 0x0000001fff2c7819 */ /* 0x000fc40000011467 */
[----:B------:R-:W-:Y:S01]  /*33f0*/  LEA R102, P1, R103, R64, 0x1 ;  /* 0x0000004067667211 */ /* 0x000fe200078208ff */
[----:B------:R-:W-:Y:S01]  /*3400*/  IMAD R49, R49, R66, RZ ;  /* 0x0000004231317224 */ /* 0x000fe200078e02ff */
[----:B------:R-:W-:Y:S02]  /*3410*/  SHF.R.S32.HI R42, RZ, 0x1f, R85 ;  /* 0x0000001fff2a7819 */ /* 0x000fe40000011455 */
[----:B------:R-:W-:Y:S01]  /*3420*/  LEA R124, P0, R85, R64, 0x1 ;  /* 0x00000040557c7211 */ /* 0x000fe200078008ff */
[----:B------:R-:W-:Y:S01]  /*3430*/  STS.U16 [R122+UR13+0xd00], R48 ;  /* 0x000d00307a007988 */ /* 0x000fe2000800040d */
[-C--:B------:R-:W-:Y:S01]  /*3440*/  LEA.HI.X R81, R81, R65.reuse, R62, 0x1, P3 ;  /* 0x0000004151517211 */ /* 0x080fe200018f0c3e */
[----:B------:R-:W-:Y:S01]  /*3450*/  IMAD.HI R100, R100, 0x2, RZ ;  /* 0x0000000264647827 */ /* 0x000fe200078e02ff */
[-C--:B------:R-:W-:Y:S01]  /*3460*/  LEA.HI.X R107, R107, R65.reuse, R46, 0x1, P2 ;  /* 0x000000416b6b7211 */ /* 0x080fe200010f0c2e */
[----:B------:R-:W-:Y:S01]  /*3470*/  STS.U16 [R122+UR13+0x1100], R50 ;  /* 0x001100327a007988 */ /* 0x000fe2000800040d */
[-C--:B------:R-:W-:Y:S01]  /*3480*/  LEA.HI.X R103, R103, R65.reuse, R44, 0x1, P1 ;  /* 0x0000004167677211 */ /* 0x080fe200008f0c2c */
[----:B------:R-:W-:Y:S01]  /*3490*/  IMAD R44, R61, R66, RZ ;  /* 0x000000423d2c7224 */ /* 0x000fe200078e02ff */
[----:B------:R-:W-:Y:S01]  /*34a0*/  IADD3 R110, P2, P3, R111, UR20, R64 ;  /* 0x000000146f6e7c10 */ /* 0x000fe2000fb5e040 */
[----:B------:R2:W-:Y:S01]  /*34b0*/  STS.U16 [R122+UR13+0x1500], R83 ;  /* 0x001500537a007988 */ /* 0x0005e2000800040d */
[----:B------:R-:W-:Y:S01]  /*34c0*/  LEA.HI.X R85, R85, R65, R42, 0x1, P0 ;  /* 0x0000004155557211 */ /* 0x000fe200000f0c2a */
[----:B------:R-:W-:-:S02]  /*34d0*/  IMAD.HI R82, R82, 0x2, RZ ;  /* 0x0000000252527827 */ /* 0x000fc400078e02ff */
[----:B------:R3:W-:Y:S01]  /*34e0*/  STS.U16 [R122+UR13+0x1900], R101 ;  /* 0x001900657a007988 */ /* 0x0007e2000800040d */
[--C-:B------:R-:W-:Y:S01]  /*34f0*/  IADD3 R108, P0, P1, R109, UR20, R64.reuse ;  /* 0x000000146d6c7c10 */ /* 0x100fe2000f91e040 */
[-C--:B------:R-:W-:Y:S02]  /*3500*/  IMAD R42, R51, R66.reuse, RZ ;  /* 0x00000042332a7224 */ /* 0x080fe400078e02ff */
[----:B------:R5:W-:Y:S01]  /*3510*/  STS.U16 [R114+UR13+0xa00], R105 ;  /* 0x000a006972007988 */ /* 0x000be2000800040d */
[-C--:B------:R-:W-:Y:S02]  /*3520*/  IMAD R46, R71, R66.reuse, RZ ;  /* 0x00000042472e7224 */ /* 0x080fe400078e02ff */
[----:B--2---:R-:W-:Y:S02]  /*3530*/  IMAD.SHL.U32 R83, R49, 0x2, RZ ;  /* 0x0000000231537824 */ /* 0x004fe400078e00ff */
[----:B---3--:R-:W-:Y:S01]  /*3540*/  IMAD.SHL.U32 R101, R74, 0x2, RZ ;  /* 0x000000024a657824 */ /* 0x008fe200078e00ff */
[----:B------:R-:W-:Y:S01]  /*3550*/  IADD3.X R111, PT, PT, R100, UR21, R65, P2, P3 ;  /* 0x00000015646f7c10 */ /* 0x000fe200097e6441 */
[----:B-----5:R-:W-:Y:S01]  /*3560*/  IMAD.SHL.U32 R105, R78, 0x2, RZ ;  /* 0x000000024e697824 */ /* 0x020fe200078e00ff */
[----:B------:R2:W-:Y:S01]  /*3570*/  STS.U16 [R114+UR13+0x600], R79 ;  /* 0x0006004f72007988 */ /* 0x0005e2000800040d */
[----:B------:R-:W-:Y:S01]  /*3580*/  IMAD R51, R75, R66, RZ ;  /* 0x000000424b337224 */ /* 0x000fe200078e02ff */
[--C-:B------:R-:W-:Y:S01]  /*3590*/  IADD3 R100, P2, P3, R101, UR20, R64.reuse ;  /* 0x0000001465647c10 */ /* 0x100fe2000fb5e040 */
[----:B------:R-:W-:Y:S01]  /*35a0*/  IMAD.HI R74, R74, 0x2, RZ ;  /* 0x000000024a4a7827 */ /* 0x000fe200078e02ff */
[----:B------:R-:W-:-:S02]  /*35b0*/  IADD3 R104, P4, P5, R105, UR20, R64 ;  /* 0x0000001469687c10 */ /* 0x000fc4000fd9e040 */
[----:B------:R-:W-:Y:S01]  /*35c0*/  IADD3.X R109, PT, PT, R82, UR21, R65, P0, P1 ;  /* 0x00000015526d7c10 */ /* 0x000fe200087e2441 */
[----:B------:R-:W-:Y:S01]  /*35d0*/  IMAD.HI R78, R78, 0x2, RZ ;  /* 0x000000024e4e7827 */ /* 0x000fe200078e02ff */
[----:B------:R-:W-:-:S03]  /*35e0*/  IADD3 R82, P0, P1, R83, UR20, R64 ;  /* 0x0000001453527c10 */ /* 0x000fc6000f91e040 */
[----:B------:R-:W-:Y:S02]  /*35f0*/  IMAD.SHL.U32 R75, R44, 0x2, RZ ;  /* 0x000000022c4b7824 */ /* 0x000fe400078e00ff */
[----:B------:R-:W-:Y:S02]  /*3600*/  IMAD R50, R55, R66, RZ ;  /* 0x0000004237327224 */ /* 0x000fe400078e02ff */
[----:B------:R-:W-:Y:S01]  /*3610*/  IMAD.HI R70, R49, 0x2, RZ ;  /* 0x0000000231467827 */ /* 0x000fe200078e02ff */
[----:B------:R-:W-:-:S03]  /*3620*/  IADD3.X R101, PT, PT, R74, UR21, R65, P2, P3 ;  /* 0x000000154a657c10 */ /* 0x000fc600097e6441 */
[----:B--2---:R-:W-:Y:S02]  /*3630*/  IMAD.SHL.U32 R79, R42, 0x2, RZ ;  /* 0x000000022a4f7824 */ /* 0x004fe400078e00ff */
[-C--:B------:R-:W-:Y:S02]  /*3640*/  IMAD R48, R53, R66.reuse, RZ ;  /* 0x0000004235307224 */ /* 0x080fe400078e02ff */
[----:B------:R-:W-:Y:S02]  /*3650*/  IMAD.SHL.U32 R71, R46, 0x2, RZ ;  /* 0x000000022e477824 */ /* 0x000fe400078e00ff */
[----:B------:R-:W-:Y:S01]  /*3660*/  IMAD R52, R63, R66, RZ ;  /* 0x000000423f347224 */ /* 0x000fe200078e02ff */
[--C-:B------:R-:W-:Y:S01]  /*3670*/  IADD3.X R105, PT, PT, R78, UR21, R65.reuse, P4, P5 ;  /* 0x000000154e697c10 */ /* 0x100fe2000a7ea441 */
[----:B------:R-:W-:Y:S01]  /*3680*/  IMAD.HI R44, R44, 0x2, RZ ;  /* 0x000000022c2c7827 */ /* 0x000fe200078e02ff */
[--C-:B------:R-:W-:Y:S02]  /*3690*/  IADD3 R74, P2, P3, R75, UR20, R64.reuse ;  /* 0x000000144b4a7c10 */ /* 0x100fe4000fb5e040 */
[----:B------:R-:W-:Y:S01]  /*36a0*/  IADD3 R78, P4, P5, R79, UR20, R64 ;  /* 0x000000144f4e7c10 */ /* 0x000fe2000fd9e040 */
[----:B------:R-:W-:Y:S01]  /*36b0*/  IMAD.HI R42, R42, 0x2, RZ ;  /* 0x000000022a2a7827 */ /* 0x000fe200078e02ff */
[----:B------:R-:W-:-:S03]  /*36c0*/  IADD3.X R83, PT, PT, R70, UR21, R65, P0, P1 ;  /* 0x0000001546537c10 */ /* 0x000fc600087e2441 */
[----:B------:R-:W-:Y:S01]  /*36d0*/  IMAD.SHL.U32 R45, R50, 0x2, RZ ;  /* 0x00000002322d7824 */ /* 0x000fe200078e00ff */
[----:B------:R-:W-:Y:S01]  /*36e0*/  IADD3 R70, P0, P1, R71, UR20, R64 ;  /* 0x0000001447467c10 */ /* 0x000fe2000f91e040 */
[----:B------:R-:W-:Y:S02]  /*36f0*/  IMAD R57, R57, R66, RZ ;  /* 0x0000004239397224 */ /* 0x000fe400078e02ff */
[----:B------:R-:W-:Y:S01]  /*3700*/  IMAD.HI R46, R46, 0x2, RZ ;  /* 0x000000022e2e7827 */ /* 0x000fe200078e02ff */
[----:B------:R-:W-:-:S03]  /*3710*/  IADD3.X R75, PT, PT, R44, UR21, R65, P2, P3 ;  /* 0x000000152c4b7c10 */ /* 0x000fc600097e6441 */
[----:B------:R-:W-:Y:S02]  /*3720*/  IMAD.SHL.U32 R43, R48, 0x2, RZ ;  /* 0x00000002302b7824 */ /* 0x000fe400078e00ff */
[----:B------:R-:W-:Y:S02]  /*3730*/  IMAD.SHL.U32 R47, R52, 0x2, RZ ;  /* 0x00000002342f7824 */ /* 0x000fe400078e00ff */
[-C--:B------:R-:W-:Y:S02]  /*3740*/  IMAD R58, R59, R66.reuse, RZ ;  /* 0x000000423b3a7224 */ /* 0x080fe400078e02ff */
[----:B------:R-:W-:Y:S01]  /*3750*/  IMAD R60, R54, R66, RZ ;  /* 0x00000042363c7224 */ /* 0x000fe200078e02ff */
[----:B------:R-:W-:Y:S01]  /*3760*/  IADD3.X R79, PT, PT, R42, UR21, R65, P4, P5 ;  /* 0x000000152a4f7c10 */ /* 0x000fe2000a7ea441 */
[----:B------:R-:W-:Y:S01]  /*3770*/  IMAD.HI R50, R50, 0x2, RZ ;  /* 0x0000000232327827 */ /* 0x000fe200078e02ff */
[----:B------:R-:W-:-:S03]  /*3780*/  IADD3 R44, P2, P3, R45, UR20, R64 ;  /* 0x000000142d2c7c10 */ /* 0x000fc6000fb5e040 */
[C---:B------:R-:W-:Y:S02]  /*3790*/  IMAD.SHL.U32 R49, R51.reuse, 0x2, RZ ;  /* 0x0000000233317824 */ /* 0x040fe400078e00ff */
[----:B------:R-:W-:Y:S01]  /*37a0*/  IMAD.HI R54, R51, 0x2, RZ ;  /* 0x0000000233367827 */ /* 0x000fe200078e02ff */
[--C-:B------:R-:W-:Y:S02]  /*37b0*/  IADD3 R42, P4, P5, R43, UR20, R64.reuse ;  /* 0x000000142b2a7c10 */ /* 0x100fe4000fd9e040 */
[----:B------:R-:W-:Y:S01]  /*37c0*/  IADD3.X R71, PT, PT, R46, UR21, R65, P0, P1 ;  /* 0x000000152e477c10 */ /* 0x000fe200087e2441 */
[----:B------:R-:W-:Y:S01]  /*37d0*/  IMAD.HI R48, R48, 0x2, RZ ;  /* 0x0000000230307827 */ /* 0x000fe200078e02ff */
[----:B------:R-:W-:-:S03]  /*37e0*/  IADD3 R46, P0, P1, R47, UR20, R64 ;  /* 0x000000142f2e7c10 */ /* 0x000fc6000f91e040 */
[----:B------:R-:W-:Y:S02]  /*37f0*/  IMAD.SHL.U32 R51, R57, 0x2, RZ ;  /* 0x0000000239337824 */ /* 0x000fe400078e00ff */
[----:B------:R-:W-:Y:S02]  /*3800*/  IMAD R62, R56, R66, RZ ;  /* 0x00000042383e7224 */ /* 0x000fe400078e02ff */
[----:B------:R-:W-:Y:S01]  /*3810*/  IMAD.HI R52, R52, 0x2, RZ ;  /* 0x0000000234347827 */ /* 0x000fe200078e02ff */
[----:B------:R-:W-:-:S03]  /*3820*/  IADD3.X R45, PT, PT, R50, UR21, R65, P2, P3 ;  /* 0x00000015322d7c10 */ /* 0x000fc600097e6441 */
[----:B------:R-:W-:Y:S02]  /*3830*/  IMAD.SHL.U32 R53, R58, 0x2, RZ ;  /* 0x000000023a357824 */ /* 0x000fe400078e00ff */
[----:B------:R-:W-:Y:S01]  /*3840*/  IMAD R112, R131, R66, RZ ;  /* 0x0000004283707224 */ /* 0x000fe200078e02ff */
[--C-:B------:R-:W-:Y:S01]  /*3850*/  IADD3.X R43, PT, PT, R48, UR21, R65.reuse, P4, P5 ;  /* 0x00000015302b7c10 */ /* 0x100fe2000a7ea441 */
[----:B------:R-:W-:Y:S01]  /*3860*/  IMAD.HI R56, R57, 0x2, RZ ;  /* 0x0000000239387827 */ /* 0x000fe200078e02ff */
[--C-:B------:R-:W-:Y:S02]  /*3870*/  IADD3 R50, P3, P2, R51, UR20, R64.reuse ;  /* 0x0000001433327c10 */ /* 0x100fe4000fa7e040 */
[--C-:B------:R-:W-:Y:S01]  /*3880*/  IADD3 R48, P4, P5, R49, UR20, R64.reuse ;  /* 0x0000001431307c10 */ /* 0x100fe2000fd9e040 */
[----:B------:R-:W-:Y:S01]  /*3890*/  IMAD.SHL.U32 R57, R62, 0x2, RZ ;  /* 0x000000023e397824 */ /* 0x000fe200078e00ff */
[----:B------:R-:W-:Y:S01]  /*38a0*/  IADD3.X R47, PT, PT, R52, UR21, R65, P0, P1 ;  /* 0x00000015342f7c10 */ /* 0x000fe200087e2441 */
[----:B------:R-:W-:Y:S01]  /*38b0*/  IMAD.HI R58, R58, 0x2, RZ ;  /* 0x000000023a3a7827 */ /* 0x000fe200078e02ff */
[----:B------:R-:W-:-:S03]  /*38c0*/  IADD3 R52, P1, P0, R53, UR20, R64 ;  /* 0x0000001435347c10 */ /* 0x000fc6000f83e040 */
[----:B------:R-:W-:Y:S02]  /*38d0*/  IMAD.SHL.U32 R55, R60, 0x2, RZ ;  /* 0x000000023c377824 */ /* 0x000fe400078e00ff */
[----:B------:R-:W-:Y:S02]  /*38e0*/  IMAD.SHL.U32 R59, R112, 0x2, RZ ;  /* 0x00000002703b7824 */ /* 0x000fe400078e00ff */
[-C--:B------:R-:W-:Y:S01]  /*38f0*/  IMAD R61, R129, R66.reuse, RZ ;  /* 0x00000042813d7224 */ /* 0x080fe200078e02ff */
[--C-:B------:R-:W-:Y:S01]  /*3900*/  IADD3.X R51, PT, PT, R56, UR21, R65.reuse, P3, P2 ;  /* 0x0000001538337c10 */ /* 0x100fe20009fe4441 */
        /* <DEDUP_REMOVED lines=9> */
[----:B------:R-:W-:Y:S01]  /*39a0*/  IMAD.SHL.U32 R59, R154, 0x2, RZ ;  /* 0x000000029a3b7824 */ /* 0x000fe200078e00ff */
[--C-:B------:R-:W-:Y:S01]  /*39b0*/  IADD3.X R55, PT, PT, R60, UR21, R65.reuse, P4, P5 ;  /* 0x000000153c377c10 */ /* 0x100fe2000a7ea441 */
[----:B------:R-:W-:Y:S01]  /*39c0*/  IMAD.HI R112, R112, 0x2, RZ ;  /* 0x0000000270707827 */ /* 0x000fe200078e02ff */
[--C-:B------:R-:W-:Y:S02]  /*39d0*/  IADD3 R60, P5, P4, R57, UR20, R64.reuse ;  /* 0x00000014393c7c10 */ /* 0x100fe4000fcbe040 */
[--C-:B------:R-:W-:Y:S02]  /*39e0*/  IADD3.X R57, PT, PT, R62, UR21, R65.reuse, P2, P3 ;  /* 0x000000153e397c10 */ /* 0x100fe400097e6441 */
[----:B------:R-:W-:Y:S02]  /*39f0*/  IADD3 R62, P2, P3, R59, UR20, R64 ;  /* 0x000000143b3e7c10 */ /* 0x000fe4000fb5e040 */
[----:B------:R-:W-:Y:S01]  /*3a00*/  IADD3.X R59, PT, PT, R112, UR21, R65, P1, P0 ;  /* 0x00000015703b7c10 */ /* 0x000fe20008fe0441 */
[----:B------:R-:W-:-:S05]  /*3a10*/  IMAD.HI R112, R61, 0x2, RZ ;  /* 0x000000023d707827 */ /* 0x000fca00078e02ff */
[----:B------:R-:W-:Y:S02]  /*3a20*/  IADD3.X R61, PT, PT, R112, UR21, R65, P5, P4 ;  /* 0x00000015703d7c10 */ /* 0x000fe4000afe8441 */
[----:B------:R-:W-:Y:S01]  /*3a30*/  LOP3.LUT R112, R123, 0x60, RZ, 0x3c, !PT ;  /* 0x000000607b707812 */ /* 0x000fe200078e3cff */
[----:B------:R2:W-:Y:S04]  /*3a40*/  STS.U16 [R114+UR13+0xe00], R135 ;  /* 0x000e008772007988 */ /* 0x0005e8000800040d */
[----:B------:R3:W-:Y:S04]  /*3a50*/  STS.U16 [R114+UR13+0x1200], R113 ;  /* 0x0012007172007988 */ /* 0x0007e8000800040d */
[----:B------:R0:W-:Y:S04]  /*3a60*/  STS.U16 [R114+UR13+0x1600], R139 ;  /* 0x0016008b72007988 */ /* 0x0001e8000800040d */
[----:B----4-:R4:W-:Y:S04]  /*3a70*/  STS.U16 [R114+UR13+0x1a00], R153 ;  /* 0x001a009972007988 */ /* 0x0109e8000800040d */
[----:B------:R4:W-:Y:S04]  /*3a80*/  STS.U16 [R114+UR13+0x1e00], R141 ;  /* 0x001e008d72007988 */ /* 0x0009e8000800040d */
        /* <DEDUP_REMOVED lines=24> */
[----:B------:R4:W-:Y:S01]  /*3c10*/  STS.U16 [R112+UR13+0x4f00], R157 ;  /* 0x004f009d70007988 */ /* 0x0009e2000800040d */
[----:B-1----:R1:W-:Y:S06]  /*3c20*/  MEMBAR.ALL.CTA ;  /* 0x0000000000007992 */ /* 0x0023ec0000008000 */
[----:B-1----:R-:W1:Y:S01]  /*3c30*/  FENCE.VIEW.ASYNC.S ;  /* 0x00000000000073c6 */ /* 0x002e620000000000 */
[----:B------:R-:W-:-:S02]  /*3c40*/  UIADD3 UR11, UPT, UPT, UR13, 0x5000, URZ ;  /* 0x000050000d0b7890 */ /* 0x000fc4000fffe0ff */
[----:B------:R-:W-:Y:S02]  /*3c50*/  UISETP.NE.U32.AND UP1, UPT, UR14, URZ, UPT ;  /* 0x000000ff0e00728c */ /* 0x000fe4000bf25070 */
[----:B------:R-:W-:Y:S02]  /*3c60*/  USHF.R.U32.HI UR11, URZ, 0x4, UR11 ;  /* 0x00000004ff0b7899 */ /* 0x000fe4000801160b */
[----:B------:R-:W-:Y:S01]  /*3c70*/  USHF.R.S32.HI UR14, URZ, 0x1f, UR28 ;  /* 0x0000001fff0e7899 */ /* 0x000fe2000801141c */
[----:B------:R-:W-:Y:S01]  /*3c80*/  IMAD R63, R125, R66, RZ ;  /* 0x000000427d3f7224 */ /* 0x000fe200078e02ff */
[----:B------:R-:W-:Y:S02]  /*3c90*/  UIADD3 UR7, UPT, UPT, UR13, 0x2000, URZ ;  /* 0x000020000d077890 */ /* 0x000fe4000fffe0ff */
[----:B------:R-:W-:Y:S02]  /*3ca0*/  USGXT.U32 UR16, UR11, 0xe ;  /* 0x0000000e0b10789a */ /* 0x000fe40008000000 */
[----:B------:R-:W-:Y:S01]  /*3cb0*/  ULEA.HI UR14, UR14, UR28, URZ, 0x6 ;  /* 0x0000001c0e0e7291 */ /* 0x000fe2000f8f30ff */
[----:B------:R-:W-:Y:S01]  /*3cc0*/  IMAD.SHL.U32 R156, R63, 0x2, RZ ;  /* 0x000000023f9c7824 */ /* 0x000fe200078e00ff */
[----:B------:R-:W-:Y:S01]  /*3cd0*/  USHF.R.U32.HI UR15, URZ, 0x4, UR7 ;  /* 0x00000004ff0f7899 */ /* 0x000fe20008011607 */
[----:B------:R-:W-:Y:S01]  /*3ce0*/  IMAD.HI R154, R154, 0x2, RZ ;  /* 0x000000029a9a7827 */ /* 0x000fe200078e02ff */
[----:B------:R-:W-:-:S02]  /*3cf0*/  UIADD3 UR26, UP3, UPT, UR16, 0x2, URZ ;  /* 0x00000002101a7890 */ /* 0x000fc4000ff7e0ff */
[----:B------:R-:W-:Y:S01]  /*3d00*/  USHF.R.S32.HI UR7, URZ, 0x6, UR14 ;  /* 0x00000006ff077899 */ /* 0x000fe2000801140e */
[----:B------:R-:W-:Y:S01]  /*3d10*/  UMOV UR6, URZ ;  /* 0x000000ff00067c82 */ /* 0x000fe20008000000 */
[----:B------:R-:W-:Y:S01]  /*3d20*/  USGXT.U32 UR14, UR15, 0xe ;  /* 0x0000000e0f0e789a */ /* 0x000fe20008000000 */
[----:B------:R-:W-:Y:S01]  /*3d30*/  IADD3 R64, P0, P1, R156, UR20, R64 ;  /* 0x000000149c407c10 */ /* 0x000fe2000f91e040 */
[----:B------:R-:W-:Y:S01]  /*3d40*/  UIADD3.X UR27, UPT, UPT, UR6, 0x40004040, URZ, UP3, !UPT ;  /* 0x40004040061b7890 */ /* 0x000fe20009ffe4ff */
[----:B------:R-:W-:Y:S01]  /*3d50*/  IMAD.HI R156, R63, 0x2, RZ ;  /* 0x000000023f9c7827 */ /* 0x000fe200078e02ff */
[----:B------:R-:W-:Y:S01]  /*3d60*/  UISETP.LT.OR UP3, UPT, UR28, 0x40, UP1 ;  /* 0x000000401c00788c */ /* 0x000fe20008f61670 */
[----:B------:R-:W-:Y:S01]  /*3d70*/  IADD3.X R63, PT, PT, R154, UR21, R65, P2, P3 ;  /* 0x000000159a3f7c10 */ /* 0x000fe200097e6441 */
[----:B------:R-:W-:Y:S01]  /*3d80*/  UIADD3 UR24, UP2, UPT, UR14, 0x80, URZ ;  /* 0x000000800e187890 */ /* 0x000fe2000ff5e0ff */
[----:B--2---:R-:W-:Y:S01]  /*3d90*/  IMAD.SHL.U32 R135, R66, 0x40, RZ ;  /* 0x0000004042877824 */ /* 0x004fe200078e00ff */
[----:B------:R-:W-:Y:S01]  /*3da0*/  UISETP.LT.AND UP4, UPT, UR7, 0x1, UPT ;  /* 0x000000010700788c */ /* 0x000fe2000bf81270 */
[----:B-1----:R-:W-:Y:S01]  /*3db0*/  BAR.SYNC.DEFER_BLOCKING 0x0 ;  /* 0x0000000000007b1d */ /* 0x002fe20000010000 */
[----:B------:R-:W-:-:S02]  /*3dc0*/  IADD3 R66, P3, PT, R126, UR20, RZ ;  /* 0x000000147e427c10 */ /* 0x000fc4000ff7e0ff */
[----:B------:R-:W-:Y:S02]  /*3dd0*/  IADD3 R68, P4, PT, R68, UR20, RZ ;  /* 0x0000001444447c10 */ /* 0x000fe4000ff9e0ff */
[----:B------:R-:W-:Y:S01]  /*3de0*/  IADD3 R72, P2, PT, R72, UR20, RZ ;  /* 0x0000001448487c10 */ /* 0x000fe2000ff5e0ff */
[----:B0-----:R-:W-:Y:S01]  /*3df0*/  UMOV UR5, URZ ;  /* 0x000000ff00057c82 */ /* 0x001fe20008000000 */
[----:B---3--:R-:W-:Y:S01]  /*3e00*/  IMAD.SHL.U32 R113, R67, 0x40, RZ ;  /* 0x0000004043717824 */ /* 0x008fe200078e00ff */
[----:B------:R-:W-:Y:S01]  /*3e10*/  UIADD3.X UR25, UPT, UPT, UR5, 0x40004040, URZ, UP2, !UPT ;  /* 0x4000404005197890 */ /* 0x000fe200097fe4ff */
[----:B------:R-:W-:Y:S01]  /*3e20*/  IADD3.X R65, PT, PT, R156, UR21, R65, P0, P1 ;  /* 0x000000159c417c10 */ /* 0x000fe200087e2441 */
[----:B------:R-:W-:Y:S01]  /*3e30*/  USEL UR5, UR7, 0x1, !UP4 ;  /* 0x0000000107057887 */ /* 0x000fe2000e000000 */
[----:B------:R-:W-:Y:S02]  /*3e40*/  IADD3.X R67, PT, PT, R84, UR21, RZ, P3, !PT ;  /* 0x0000001554437c10 */ /* 0x000fe40009ffe4ff */
[----:B------:R-:W-:-:S02]  /*3e50*/  IADD3.X R69, PT, PT, R69, UR21, RZ, P4, !PT ;  /* 0x0000001545457c10 */ /* 0x000fc4000a7fe4ff */
[----:B------:R-:W-:Y:S02]  /*3e60*/  IADD3.X R73, PT, PT, R73, UR21, RZ, P2, !PT ;  /* 0x0000001549497c10 */ /* 0x000fe400097fe4ff */
[----:B------:R-:W-:Y:S02]  /*3e70*/  IADD3 R76, P0, PT, R76, UR20, RZ ;  /* 0x000000144c4c7c10 */ /* 0x000fe4000ff1e0ff */
[----:B------:R-:W-:Y:S02]  /*3e80*/  IADD3 R80, P1, PT, R80, UR20, RZ ;  /* 0x0000001450507c10 */ /* 0x000fe4000ff3e0ff */
[----:B------:R-:W-:Y:S02]  /*3e90*/  IADD3 R84, P3, PT, R124, UR20, RZ ;  /* 0x000000147c547c10 */ /* 0x000fe4000ff7e0ff */
[----:B------:R-:W-:Y:S02]  /*3ea0*/  IADD3 R102, P4, PT, R102, UR20, RZ ;  /* 0x0000001466667c10 */ /* 0x000fe4000ff9e0ff */
[----:B------:R-:W-:Y:S01]  /*3eb0*/  IADD3 R106, P2, PT, R106, UR20, RZ ;  /* 0x000000146a6a7c10 */ /* 0x000fe2000ff5e0ff */
[----:B------:R-:W-:Y:S01]  /*3ec0*/  UIADD3 UR11, UPT, UPT, UR5, -0x1, URZ ;  /* 0xffffffff050b7890 */ /* 0x000fe2000fffe0ff */
[----:B------:R-:W-:-:S02]  /*3ed0*/  IADD3.X R77, PT, PT, R77, UR21, RZ, P0, !PT ;  /* 0x000000154d4d7c10 */ /* 0x000fc400087fe4ff */
[----:B------:R-:W-:Y:S02]  /*3ee0*/  IADD3.X R81, PT, PT, R81, UR21, RZ, P1, !PT ;  /* 0x0000001551517c10 */ /* 0x000fe40008ffe4ff */
[----:B------:R-:W-:Y:S02]  /*3ef0*/  IADD3.X R85, PT, PT, R85, UR21, RZ, P3, !PT ;  /* 0x0000001555557c10 */ /* 0x000fe40009ffe4ff */
[----:B------:R-:W-:Y:S02]  /*3f00*/  IADD3.X R103, PT, PT, R103, UR21, RZ, P4, !PT ;  /* 0x0000001567677c10 */ /* 0x000fe4000a7fe4ff */
[----:B------:R-:W-:Y:S01]  /*3f10*/  IADD3.X R107, PT, PT, R107, UR21, RZ, P2, !PT ;  /* 0x000000156b6b7c10 */ /* 0x000fe200097fe4ff */
[----:B------:R-:W-:Y:S01]  /*3f20*/  UMOV UR4, URZ ;  /* 0x000000ff00047c82 */ /* 0x000fe20008000000 */
[----:B------:R-:W-:Y:S01]  /*3f30*/  UISETP.NE.U32.AND UP2, UPT, UR11, URZ, UPT ;  /* 0x000000ff0b00728c */ /* 0x000fe2000bf45070 */
[----:B----4-:R-:W-:Y:S10]  /*3f40*/  BRA.U UP3, `(.L_x_6) ;  /* 0x0000000103847547 */ /* 0x010ff4000b800000 */
[----:B------:R-:W-:Y:S02]  /*3f50*/  UIADD3 UR5, UPT, UPT, UR13, 0x4000, URZ ;  /* 0x000040000d057890 */ /* 0x000fe4000fffe0ff */
[----:B------:R-:W-:Y:S02]  /*3f60*/  USHF.R.U32.HI UR18, URZ, 0x4, UR13 ;  /* 0x00000004ff127899 */ /* 0x000fe4000801160d */
[----:B------:R-:W-:Y:S02]  /*3f70*/  USHF.R.U32.HI UR5, URZ, 0x4, UR5 ;  /* 0x00000004ff057899 */ /* 0x000fe40008011605 */
[----:B------:R-:W-:Y:S02]  /*3f80*/  USGXT.U32 UR18, UR18, 0xe ;  /* 0x0000000e1212789a */ /* 0x000fe40008000000 */
[----:B------:R-:W-:Y:S02]  /*3f90*/  USGXT.U32 UR20, UR5, 0xe ;  /* 0x0000000e0514789a */ /* 0x000fe40008000000 */
[----:B------:R-:W-:-:S02]  /*3fa0*/  UIADD3 UR40, UP3, UPT, UR18, 0x80, URZ ;  /* 0x0000008012287890 */ /* 0x000fc4000ff7e0ff */
[----:B------:R-:W-:Y:S01]  /*3fb0*/  UIADD3 UR38, UP4, UPT, UR20, 0x2, URZ ;  /* 0x0000000214267890 */ /* 0x000fe2000ff9e0ff */
[----:B------:R-:W-:Y:S01]  /*3fc0*/  UMOV UR5, URZ ;  /* 0x000000ff00057c82 */ /* 0x000fe20008000000 */
[----:B------:R-:W-:Y:S01]  /*3fd0*/  UMOV UR42, 0x0 ;  /* 0x00000000002a7882 */ /* 0x000fe20000000000 */
[----:B------:R-:W-:Y:S02]  /*3fe0*/  UIADD3.X UR41, UPT, UPT, UR5, 0x40004040, URZ, UP3, !UPT ;  /* 0x4000404005297890 */ /* 0x000fe40009ffe4ff */
[----:B------:R-:W-:Y:S02]  /*3ff0*/  UIADD3.X UR39, UPT, UPT, UR5, 0x40004040, URZ, UP4, !UPT ;  /* 0x4000404005277890 */ /* 0x000fe4000a7fe4ff */
[----:B------:R-:W-:Y:S02]  /*4000*/  UIADD3.64 UR30, UPT, UPT, UR40, 0x80, URZ ;  /* 0x00000080281e7897 */ /* 0x000fe4000fffe0ff */
[----:B------:R-:W-:Y:S02]  /*4010*/  UIADD3.64 UR32, UPT, UPT, UR38, 0x2, URZ ;  /* 0x0000000226207897 */ /* 0x000fe4000fffe0ff */
[----:B------:R-:W-:-:S02]  /*4020*/  UIADD3.64 UR34, UPT, UPT, UR40, 0x100, URZ ;  /* 0x0000010028227897 */ /* 0x000fc4000fffe0ff */
[----:B------:R-:W-:Y:S01]  /*4030*/  UIADD3.64 UR36, UPT, UPT, UR38, 0x4, URZ ;  /* 0x0000000426247897 */ /* 0x000fe2000fffe0ff */
[----:B------:R-:W-:Y:S01]  /*4040*/  UMOV UR43, 0x4088010 ;  /* 0x04088010002b7882 */ /* 0x000fe20000000000 */
[----:B------:R-:W-:Y:S01]  /*4050*/  UMOV UR19, 0x40004040 ;  /* 0x4000404000137882 */ /* 0x000fe20000000000 */
[----:B------:R-:W-:Y:S01]  /*4060*/  UMOV UR21, 0x40004040 ;  /* 0x4000404000157882 */ /* 0x000fe20000000000 */
[----:B------:R-:W-:Y:S01]  /*4070*/  UMOV UR44, 0x0 ;  /* 0x00000000002c7882 */ /* 0x000fe20000000000 */
[----:B------:R-:W-:Y:S01]  /*4080*/  UMOV UR45, 0x4088010 ;  /* 0x04088010002d7882 */ /* 0x000fe20000000000 */
[----:B------:R-:W-:Y:S01]  /*4090*/  UMOV UR46, 0x0 ;  /* 0x00000000002e7882 */ /* 0x000fe20000000000 */
[----:B------:R-:W-:Y:S01]  /*40a0*/  UMOV UR47, 0x4088010 ;  /* 0x04088010002f7882 */ /* 0x000fe20000000000 */
[----:B------:R-:W-:Y:S01]  /*40b0*/  UMOV UR6, UR9 ;  /* 0x0000000900067c82 */ /* 0x000fe20008000000 */
[----:B------:R-:W-:Y:S01]  /*40c0*/  UMOV UR7, URZ ;  /* 0x000000ff00077c82 */ /* 0x000fe20008000000 */
[----:B------:R0:W-:Y:S01]  /*40d0*/  UTCHMMA gdesc[UR18], gdesc[UR20], tmem[UR12], tmem[UR42], idesc[UR43], !UPT ;  /* 0x00ff2a14120075ea */ /* 0x0001e2000f80000c */
[----:B------:R-:W-:Y:S01]  /*40e0*/  UMOV UR48, 0x0 ;  /* 0x0000000000307882 */ /* 0x000fe20000000000 */
[----:B------:R-:W-:Y:S01]  /*40f0*/  UMOV UR49, 0x4088010 ;  /* 0x0408801000317882 */ /* 0x000fe20000000000 */
[----:B------:R0:W-:Y:S01]  /*4100*/  UTCHMMA gdesc[UR40], gdesc[UR38], tmem[UR12], tmem[UR44], idesc[UR45], UPT ;  /* 0x00ff2c26280075ea */ /* 0x0001e2000b80000c */
[----:B------:R-:W-:Y:S01]  /*4110*/  UMOV UR6, UR6 ;  /* 0x0000000600067c82 */ /* 0x000fe20008000000 */
[----:B------:R0:W-:Y:S01]  /*4120*/  UTCHMMA gdesc[UR30], gdesc[UR32], tmem[UR12], tmem[UR46], idesc[UR47], UPT ;  /* 0x00ff2e201e0075ea */ /* 0x0001e2000b80000c */
[----:B------:R0:W-:Y:S01]  /*4130*/  UTCHMMA gdesc[UR34], gdesc[UR36], tmem[UR12], tmem[UR48], idesc[UR49], UPT ;  /* 0x00ff3024220075ea */ /* 0x0001e2000b80000c */
[----:B------:R0:W-:Y:S01]  /*4140*/  UTCBAR [UR6], URZ ;  /* 0x000000ff060073e9 */ /* 0x0001e200080000ff */
[----:B------:R-:W-:Y:S01]  /*4150*/  NOP ;  /* 0x0000000000007918 */ /* 0x000fe20000000000 */
.L_x_6:
[----:B------:R-:W-:Y:S05]  /*4160*/  BRA.U !UP2, `(.L_x_7) ;  /* 0x000000110aa47547 */ /* 0x000fea000b800000 */
[----:B------:R-:W-:Y:S02]  /*4170*/  UIADD3 UR8, UPT, UPT, UR8, -0x40, URZ ;  /* 0xffffffc008087890 */ /* 0x000fe4000fffe0ff */
[----:B0-----:R-:W-:Y:S02]  /*4180*/  UIADD3.64 UR30, UPT, UPT, UR24, 0x80, URZ ;  /* 0x00000080181e7897 */ /* 0x001fe4000fffe0ff */
[----:B------:R-:W-:Y:S02]  /*4190*/  UIADD3.64 UR32, UPT, UPT, UR26, 0x2, URZ ;  /* 0x000000021a207897 */ /* 0x000fe4000fffe0ff */
[----:B------:R-:W-:Y:S02]  /*41a0*/  UIADD3.64 UR34, UPT, UPT, UR24, 0x100, URZ ;  /* 0x0000010018227897 */ /* 0x000fe4000fffe0ff */
[----:B------:R-:W-:Y:S01]  /*41b0*/  UIADD3.64 UR36, UPT, UPT, UR26, 0x4, URZ ;  /* 0x000000041a247897 */ /* 0x000fe2000fffe0ff */
[----:B------:R-:W-:Y:S01]  /*41c0*/  UMOV UR20, 0x1 ;  /* 0x0000000100147882 */ /* 0x000fe20000000000 */
[----:B------:R-:W-:-:S10]  /*41d0*/  UMOV UR5, URZ ;  /* 0x000000ff00057c82 */ /* 0x000fd40008000000 */
.L_x_10:
[----:B------:R-:W-:Y:S01]  /*41e0*/  USHF.L.U32 UR4, UR4, 0x1f, URZ ;  /* 0x0000001f04047899 */ /* 0x000fe200080006ff */
[C---:B0-----:R-:W-:Y:S02]  /*41f0*/  LOP3.LUT R126, R133.reuse, 0x2, RZ, 0xfc, !PT ;  /* 0x00000002857e7812 */ /* 0x041fe400078efcff */
[C---:B------:R-:W-:Y:S02]  /*4200*/  LOP3.LUT R124, R133.reuse, 0x4, RZ, 0xfc, !PT ;  /* 0x00000004857c7812 */ /* 0x040fe400078efcff */
[----:B------:R-:W-:Y:S01]  /*4210*/  ISETP.GE.AND P0, PT, R126, UR8, PT ;  /* 0x000000087e007c0c */ /* 0x000fe2000bf06270 */
[----:B------:R-:W-:Y:S01]  /*4220*/  IMAD.U32 R132, RZ, RZ, UR4 ;  /* 0x00000004ff847e24 */ /* 0x000fe2000f8e00ff */
[C---:B------:R-:W-:Y:S02]  /*4230*/  LOP3.LUT R126, R133.reuse, 0x8, RZ, 0xfc, !PT ;  /* 0x00000008857e7812 */ /* 0x040fe400078efcff */
[C---:B------:R-:W-:Y:S01]  /*4240*/  LOP3.LUT R130, R133.reuse, 0xa, RZ, 0xfc, !PT ;  /* 0x0000000a85827812 */ /* 0x040fe200078efcff */
[----:B------:R-:W0:Y:S01]  /*4250*/  SYNCS.PHASECHK.TRANS64.TRYWAIT P6, [UR9], R132 ;  /* 0x00000084ff0075a7 */ /* 0x000e2200080c1109 */
[----:B------:R-:W-:-:S02]  /*4260*/  LOP3.LUT R128, R133, 0x10, RZ, 0xfc, !PT ;  /* 0x0000001085807812 */ /* 0x000fc400078efcff */
[----:B------:R-:W-:Y:S02]  /*4270*/  ISETP.GE.AND P1, PT, R124, UR8, PT ;  /* 0x000000087c007c0c */ /* 0x000fe4000bf26270 */
[----:B------:R-:W-:Y:S02]  /*4280*/  ISETP.GE.AND P2, PT, R126, UR8, PT ;  /* 0x000000087e007c0c */ /* 0x000fe4000bf46270 */
[----:B------:R-:W-:Y:S02]  /*4290*/  ISETP.GE.AND P3, PT, R130, UR8, PT ;  /* 0x0000000882007c0c */ /* 0x000fe4000bf66270 */
[----:B------:R-:W-:Y:S02]  /*42a0*/  ISETP.GE.AND P4, PT, R128, UR8, PT ;  /* 0x0000000880007c0c */ /* 0x000fe4000bf86270 */
[----:B------:R-:W-:Y:S01]  /*42b0*/  ISETP.GE.AND P5, PT, R133, UR8, PT ;  /* 0x0000000885007c0c */ /* 0x000fe2000bfa6270 */
[----:B0-----:R-:W-:-:S12]  /*42c0*/  @!P6 BRA `(.L_x_8) ;  /* 0x0000001c0004e947 */ /* 0x001fd80003800000 */
.L_x_16:
[----:B------:R-:W-:Y:S01]  /*42d0*/  PRMT R126, RZ, 0x7610, R126 ;  /* 0x00007610ff7e7816 */ /* 0x000fe2000000007e */
[----:B------:R-:W-:Y:S01]  /*42e0*/  IMAD.WIDE R38, R135, 0x2, R38 ;  /* 0x0000000287267825 */ /* 0x000fe200078e0226 */
[----:B------:R-:W-:Y:S02]  /*42f0*/  LOP3.LUT R132, R133, 0x20, RZ, 0xfc, !PT ;  /* 0x0000002085847812 */ /* 0x000fe400078efcff */
[----:B------:R-:W-:Y:S01]  /*4300*/  PRMT R128, RZ, 0x7610, R128 ;  /* 0x00007610ff807816 */ /* 0x000fe20000000080 */
[C---:B------:R-:W-:Y:S01]  /*4310*/  IMAD.WIDE R40, R135.reuse, 0x2, R40 ;  /* 0x0000000287287825 */ /* 0x040fe200078e0228 */
[----:B------:R-:W2:Y:S01]  /*4320*/  @!P0 LDG.E.U16 R126, desc[UR22][R38.64] ;  /* 0x00000016267e8981 */ /* 0x000ea2000c1e1500 */
[----:B------:R-:W-:Y:S02]  /*4330*/  ISETP.GE.AND P0, PT, R132, UR8, PT ;  /* 0x0000000884007c0c */ /* 0x000fe4000bf06270 */
[----:B------:R-:W-:Y:S01]  /*4340*/  PRMT R132, RZ, 0x7610, R132 ;  /* 0x00007610ff847816 */ /* 0x000fe20000000084 */
[----:B------:R-:W-:Y:S01]  /*4350*/  IMAD.WIDE R80, R135, 0x2, R80 ;  /* 0x0000000287507825 */ /* 0x000fe200078e0250 */
[----:B------:R-:W-:Y:S01]  /*4360*/  LOP3.LUT R130, R133, 0x12, RZ, 0xfc, !PT ;  /* 0x0000001285827812 */ /* 0x000fe200078efcff */
[----:B------:R-:W3:Y:S01]  /*4370*/  @!P5 LDG.E.U16 R128, desc[UR22][R40.64] ;  /* 0x000000162880d981 */ /* 0x000ee2000c1e1500 */
[----:B------:R-:W-:Y:S01]  /*4380*/  PRMT R124, RZ, 0x7610, R124 ;  /* 0x00007610ff7c7816 */ /* 0x000fe2000000007c */
[----:B------:R-:W-:Y:S01]  /*4390*/  IMAD.WIDE R66, R135, 0x2, R66 ;  /* 0x0000000287427825 */ /* 0x000fe200078e0242 */
[----:B------:R-:W-:Y:S01]  /*43a0*/  ISETP.GE.AND P5, PT, R130, UR8, PT ;  /* 0x0000000882007c0c */ /* 0x000fe2000bfa6270 */
[----:B------:R-:W4:Y:S01]  /*43b0*/  @!P4 LDG.E.U16 R132, desc[UR22][R80.64] ;  /* 0x000000165084c981 */ /* 0x000f22000c1e1500 */
[----:B------:R-:W-:Y:S01]  /*43c0*/  ISETP.GE.AND P4, PT, R119, UR8, PT ;  /* 0x0000000877007c0c */ /* 0x000fe2000bf86270 */
[----:B------:R-:W-:Y:S01]  /*43d0*/  IMAD.WIDE R68, R135, 0x2, R68 ;  /* 0x0000000287447825 */ /* 0x000fe200078e0244 */
[----:B------:R-:W-:Y:S01]  /*43e0*/  LOP3.LUT R130, R133, 0x22, RZ, 0xfc, !PT ;  /* 0x0000002285827812 */ /* 0x000fe200078efcff */
[----:B------:R-:W5:Y:S01]  /*43f0*/  @!P2 LDG.E.U16 R124, desc[UR22][R66.64] ;  /* 0x00000016427ca981 */ /* 0x000f62000c1e1500 */
[----:B------:R-:W-:-:S02]  /*4400*/  PRMT R134, RZ, 0x7610, R134 ;  /* 0x00007610ff867816 */ /* 0x000fc40000000086 */
[----:B------:R-:W-:Y:S01]  /*4410*/  ISETP.GE.AND P2, PT, R130, UR8, PT ;  /* 0x0000000882007c0c */ /* 0x000fe2000bf46270 */
[C---:B------:R-:W-:Y:S01]  /*4420*/  IMAD.WIDE R84, R135.reuse, 0x2, R84 ;  /* 0x0000000287547825 */ /* 0x040fe200078e0254 */
[----:B------:R-:W-:Y:S02]  /*4430*/  PRMT R130, RZ, 0x7610, R130 ;  /* 0x00007610ff827816 */ /* 0x000fe40000000082 */
[----:B------:R-:W-:Y:S01]  /*4440*/  PRMT R138, RZ, 0x7610, R138 ;  /* 0x00007610ff8a7816 */ /* 0x000fe2000000008a */
[----:B------:R-:W2:Y:S01]  /*4450*/  @!P3 LDG.E.U16 R134, desc[UR22][R68.64] ;  /* 0x000000164486b981 */ /* 0x000ea2000c1e1500 */
[----:B------:R-:W-:Y:S01]  /*4460*/  IMAD.WIDE R108, R135, 0x2, R108 ;  /* 0x00000002876c7825 */ /* 0x000fe200078e026c */
[----:B------:R-:W-:Y:S02]  /*4470*/  ISETP.GE.AND P3, PT, R121, UR8, PT ;  /* 0x0000000879007c0c */ /* 0x000fe4000bf66270 */
[C---:B------:R-:W-:Y:S01]  /*4480*/  LOP3.LUT R136, R133.reuse, 0x28, RZ, 0xfc, !PT ;  /* 0x0000002885887812 */ /* 0x040fe200078efcff */
[----:B------:R-:W2:Y:S01]  /*4490*/  @!P5 LDG.E.U16 R130, desc[UR22][R84.64] ;  /* 0x000000165482d981 */ /* 0x000ea2000c1e1500 */
[----:B------:R-:W-:-:S02]  /*44a0*/  LOP3.LUT R139, R133, 0x30, RZ, 0xfc, !PT ;  /* 0x00000030858b7812 */ /* 0x000fc400078efcff */
[----:B------:R-:W-:Y:S01]  /*44b0*/  ISETP.GE.AND P5, PT, R136, UR8, PT ;  /* 0x0000000888007c0c */ /* 0x000fe2000bfa6270 */
[----:B------:R-:W2:Y:S01]  /*44c0*/  @!P4 LDG.E.U16 R138, desc[UR22][R108.64] ;  /* 0x000000166c8ac981 */ /* 0x000ea2000c1e1500 */
[----:B------:R-:W-:Y:S01]  /*44d0*/  ISETP.GE.AND P4, PT, R139, UR8, PT ;  /* 0x000000088b007c0c */ /* 0x000fe2000bf86270 */
[----:B------:R-:W-:Y:S01]  /*44e0*/  IMAD.WIDE R110, R135, 0x2, R110 ;  /* 0x00000002876e7825 */ /* 0x000fe200078e026e */
[----:B------:R-:W-:Y:S02]  /*44f0*/  PRMT R136, RZ, 0x7610, R136 ;  /* 0x00007610ff887816 */ /* 0x000fe40000000088 */
[----:B------:R-:W-:Y:S01]  /*4500*/  LOP3.LUT R137, R133, 0x2a, RZ, 0xfc, !PT ;  /* 0x0000002a85897812 */ /* 0x000fe200078efcff */
[C---:B------:R-:W-:Y:S01]  /*4510*/  IMAD.WIDE R82, R135.reuse, 0x2, R82 ;  /* 0x0000000287527825 */ /* 0x040fe200078e0252 */
[----:B------:R-:W-:Y:S02]  /*4520*/  PRMT R140, RZ, 0x7610, R140 ;  /* 0x00007610ff8c7816 */ /* 0x000fe4000000008c */
[----:B------:R-:W-:Y:S01]  /*4530*/  PRMT R146, RZ, 0x7610, R146 ;  /* 0x00007610ff927816 */ /* 0x000fe20000000092 */
[----:B------:R-:W2:Y:S01]  /*4540*/  @!P3 LDG.E.U16 R136, desc[UR22][R110.64] ;  /* 0x000000166e88b981 */ /* 0x000ea2000c1e1500 */
[----:B------:R-:W-:Y:S01]  /*4550*/  PRMT R148, RZ, 0x7610, R148 ;  /* 0x00007610ff947816 */ /* 0x000fe20000000094 */
[----:B------:R-:W-:Y:S01]  /*4560*/  IMAD.WIDE R42, R135, 0x2, R42 ;  /* 0x00000002872a7825 */ /* 0x000fe200078e022a */
[----:B------:R-:W-:Y:S01]  /*4570*/  ISETP.GE.AND P3, PT, R137, UR8, PT ;  /* 0x0000000889007c0c */ /* 0x000fe2000bf66270 */
[----:B------:R-:W2:Y:S02]  /*4580*/  @!P0 LDG.E.U16 R140, desc[UR22][R82.64] ;  /* 0x00000016528c8981 */ /* 0x000ea4000c1e1500 */
[----:B------:R-:W-:Y:S01]  /*4590*/  IMAD.WIDE R50, R135, 0x2, R50 ;  /* 0x0000000287327825 */ /* 0x000fe200078e0232 */
[----:B------:R-:W-:Y:S01]  /*45a0*/  LOP3.LUT R137, R133, 0x32, RZ, 0xfc, !PT ;  /* 0x0000003285897812 */ /* 0x000fe200078efcff */
[----:B------:R-:W2:Y:S01]  /*45b0*/  @!P5 LDG.E.U16 R146, desc[UR22][R42.64] ;  /* 0x000000162a92d981 */ /* 0x000ea2000c1e1500 */
[----:B------:R-:W-:-:S02]  /*45c0*/  ISETP.GE.AND P0, PT, R131, UR8, PT ;  /* 0x0000000883007c0c */ /* 0x000fc4000bf06270 */
[----:B------:R-:W-:Y:S01]  /*45d0*/  ISETP.GE.AND P5, PT, R137, UR8, PT ;  /* 0x0000000889007c0c */ /* 0x000fe2000bfa6270 */
[----:B------:R-:W2:Y:S01]  /*45e0*/  @!P4 LDG.E.U16 R148, desc[UR22][R50.64] ;  /* 0x000000163294c981 */ /* 0x000ea2000c1e1500 */
[----:B------:R-:W-:Y:S01]  /*45f0*/  ISETP.GE.AND P4, PT, R129, UR8, PT ;  /* 0x0000000881007c0c */ /* 0x000fe2000bf86270 */
[C---:B------:R-:W-:Y:S01]  /*4600*/  IMAD.WIDE R58, R135.reuse, 0x2, R58 ;  /* 0x00000002873a7825 */ /* 0x040fe200078e023a */
[----:B------:R-:W-:Y:S02]  /*4610*/  PRMT R144, RZ, 0x7610, R144 ;  /* 0x00007610ff907816 */ /* 0x000fe40000000090 */
[----:B------:R-:W-:Y:S01]  /*4620*/  PRMT R156, RZ, 0x7610, R156 ;  /* 0x00007610ff9c7816 */ /* 0x000fe2000000009c */
[C---:B------:R-:W-:Y:S01]  /*4630*/  IMAD.WIDE R60, R135.reuse, 0x2, R60 ;  /* 0x00000002873c7825 */ /* 0x040fe200078e023c */
[----:B------:R-:W-:Y:S02]  /*4640*/  PRMT R154, RZ, 0x7610, R154 ;  /* 0x00007610ff9a7816 */ /* 0x000fe4000000009a */
[----:B------:R-:W-:Y:S01]  /*4650*/  PRMT R152, RZ, 0x7610, R152 ;  /* 0x00007610ff987816 */ /* 0x000fe20000000098 */
[C---:B------:R-:W-:Y:S01]  /*4660*/  IMAD.WIDE R52, R135.reuse, 0x2, R52 ;  /* 0x0000000287347825 */ /* 0x040fe200078e0234 */
[----:B------:R-:W-:Y:S01]  /*4670*/  PRMT R150, RZ, 0x7610, R150 ;  /* 0x00007610ff967816 */ /* 0x000fe20000000096 */
[----:B------:R-:W2:Y:S01]  /*4680*/  @!P0 LDG.E.U16 R144, desc[UR22][R58.64] ;  /* 0x000000163a908981 */ /* 0x000ea2000c1e1500 */
[----:B------:R-:W-:Y:S01]  /*4690*/  PRMT R142, RZ, 0x7610, R142 ;  /* 0x00007610ff8e7816 */ /* 0x000fe2000000008e */
[----:B------:R-:W-:-:S02]  /*46a0*/  IMAD.WIDE R44, R135, 0x2, R44 ;  /* 0x00000002872c7825 */ /* 0x000fc400078e022c */
[----:B------:R-:W2:Y:S02]  /*46b0*/  @!P5 LDG.E.U16 R152, desc[UR22][R52.64] ;  /* 0x000000163498d981 */ /* 0x000ea4000c1e1500 */
[C---:B------:R-:W-:Y:S02]  /*46c0*/  IMAD.WIDE R78, R135.reuse, 0x2, R78 ;  /* 0x00000002874e7825 */ /* 0x040fe400078e024e */
[----:B------:R-:W2:Y:S02]  /*46d0*/  @!P3 LDG.E.U16 R154, desc[UR22][R44.64] ;  /* 0x000000162c9ab981 */ /* 0x000ea4000c1e1500 */
[----:B------:R-:W-:Y:S02]  /*46e0*/  IMAD.WIDE R36, R135, 0x2, R36 ;  /* 0x0000000287247825 */ /* 0x000fe400078e0224 */
[----:B------:R-:W2:Y:S04]  /*46f0*/  @!P2 LDG.E.U16 R156, desc[UR22][R78.64] ;  /* 0x000000164e9ca981 */ /* 0x000ea8000c1e1500 */
[----:B------:R-:W2:Y:S04]  /*4700*/  @!P4 LDG.E.U16 R150, desc[UR22][R60.64] ;  /* 0x000000163c96c981 */ /* 0x000ea8000c1e1500 */
[----:B------:R-:W2:Y:S01]  /*4710*/  @!P1 LDG.E.U16 R142, desc[UR22][R36.64] ;  /* 0x00000016248e9981 */ /* 0x000ea2000c1e1500 */
[----:B------:R-:W-:-:S02]  /*4720*/  LOP3.LUT R137, R133, 0x6, RZ, 0xfc, !PT ;  /* 0x0000000685897812 */ /* 0x000fc400078efcff */
[----:B------:R-:W-:Y:S02]  /*4730*/  LOP3.LUT R139, R133, 0xe, RZ, 0xfc, !PT ;  /* 0x0000000e858b7812 */ /* 0x000fe400078efcff */
[----:B------:R-:W-:Y:S02]  /*4740*/  ISETP.GE.AND P0, PT, R137, UR8, PT ;  /* 0x0000000889007c0c */ /* 0x000fe4000bf06270 */
[----:B------:R-:W-:Y:S02]  /*4750*/  LOP3.LUT R141, R133, 0x14, RZ, 0xfc, !PT ;  /* 0x00000014858d7812 */ /* 0x000fe400078efcff */
[----:B------:R-:W-:Y:S02]  /*4760*/  ISETP.GE.AND P2, PT, R139, UR8, PT ;  /* 0x000000088b007c0c */ /* 0x000fe4000bf46270 */
[----:B------:R-:W-:Y:S01]  /*4770*/  LOP3.LUT R139, R133, 0x16, RZ, 0xfc, !PT ;  /* 0x00000016858b7812 */ /* 0x000fe200078efcff */
[----:B------:R-:W-:Y:S01]  /*4780*/  IMAD.WIDE R34, R135, 0x2, R34 ;  /* 0x0000000287227825 */ /* 0x000fe200078e0222 */
[----:B------:R-:W-:-:S02]  /*4790*/  PRMT R151, RZ, 0x7610, R151 ;  /* 0x00007610ff977816 */ /* 0x000fc40000000097 */
[----:B------:R-:W-:Y:S02]  /*47a0*/  ISETP.GE.AND P3, PT, R141, UR8, PT ;  /* 0x000000088d007c0c */ /* 0x000fe4000bf66270 */
[----:B------:R-:W-:Y:S02]  /*47b0*/  ISETP.GE.AND P4, PT, R139, UR8, PT ;  /* 0x000000088b007c0c */ /* 0x000fe4000bf86270 */
[----:B------:R-:W-:Y:S01]  /*47c0*/  LOP3.LUT R139, R133, 0x26, RZ, 0xfc, !PT ;  /* 0x00000026858b7812 */ /* 0x000fe200078efcff */
[----:B------:R-:W2:Y:S01]  /*47d0*/  @!P0 LDG.E.U16 R151, desc[UR22][R34.64] ;  /* 0x0000001622978981 */ /* 0x000ea2000c1e1500 */
[----:B------:R-:W-:Y:S02]  /*47e0*/  IMAD.WIDE R102, R135, 0x2, R102 ;  /* 0x0000000287667825 */ /* 0x000fe400078e0266 */
[----:B------:R-:W-:Y:S02]  /*47f0*/  ISETP.GE.AND P0, PT, R139, UR8, PT ;  /* 0x000000088b007c0c */ /* 0x000fe4000bf06270 */
[----:B------:R-:W-:-:S02]  /*4800*/  PRMT R139, RZ, 0x7610, R139 ;  /* 0x00007610ff8b7816 */ /* 0x000fc4000000008b */
[----:B------:R-:W-:Y:S01]  /*4810*/  LOP3.LUT R141, R133, 0x24, RZ, 0xfc, !PT ;  /* 0x00000024858d7812 */ /* 0x000fe200078efcff */
[C---:B------:R-:W-:Y:S01]  /*4820*/  IMAD.WIDE R106, R135.reuse, 0x2, R106 ;  /* 0x00000002876a7825 */ /* 0x040fe200078e026a */
[----:B------:R-:W-:Y:S02]  /*4830*/  PRMT R155, RZ, 0x7610, R155 ;  /* 0x00007610ff9b7816 */ /* 0x000fe4000000009b */
[----:B------:R-:W-:Y:S01]  /*4840*/  PRMT R153, RZ, 0x7610, R153 ;  /* 0x00007610ff997816 */ /* 0x000fe20000000099 */
[----:B------:R-:W2:Y:S01]  /*4850*/  @!P3 LDG.E.U16 R139, desc[UR22][R102.64] ;  /* 0x00000016668bb981 */ /* 0x000ea2000c1e1500 */
[----:B------:R-:W-:Y:S01]  /*4860*/  IMAD.WIDE R76, R135, 0x2, R76 ;  /* 0x00000002874c7825 */ /* 0x000fe200078e024c */
[----:B------:R-:W-:Y:S02]  /*4870*/  ISETP.GE.AND P3, PT, R117, UR8, PT ;  /* 0x0000000875007c0c */ /* 0x000fe4000bf66270 */
[----:B------:R-:W-:Y:S01]  /*4880*/  ISETP.GE.AND P1, PT, R141, UR8, PT ;  /* 0x000000088d007c0c */ /* 0x000fe2000bf26270 */
        /* <DEDUP_REMOVED lines=8> */
[----:B------:R-:W-:Y:S01]  /*4910*/  IMAD.WIDE R100, R135, 0x2, R100 ;  /* 0x0000000287647825 */ /* 0x000fe200078e0264 */
[----:B------:R-:W-:Y:S02]  /*4920*/  PRMT R157, RZ, 0x7610, R157 ;  /* 0x00007610ff9d7816 */ /* 0x000fe4000000009d */
[----:B------:R-:W2:Y:S01]  /*4930*/  @!P3 LDG.E.U16 R141, desc[UR22][R104.64] ;  /* 0x00000016688db981 */ /* 0x000ea2000c1e1500 */
[----:B------:R-:W-:-:S02]  /*4940*/  ISETP.GE.AND P3, PT, R143, UR8, PT ;  /* 0x000000088f007c0c */ /* 0x000fc4000bf66270 */
[----:B------:R-:W-:Y:S01]  /*4950*/  LOP3.LUT R143, R133, 0x34, RZ, 0xfc, !PT ;  /* 0x00000034858f7812 */ /* 0x000fe200078efcff */
[----:B------:R-:W2:Y:S01]  /*4960*/  @!P4 LDG.E.U16 R157, desc[UR22][R100.64] ;  /* 0x00000016649dc981 */ /* 0x000ea2000c1e1500 */
[----:B------:R-:W-:Y:S02]  /*4970*/  IMAD.WIDE R74, R135, 0x2, R74 ;  /* 0x00000002874a7825 */ /* 0x000fe400078e024a */
[----:B------:R-:W-:Y:S02]  /*4980*/  ISETP.GE.AND P4, PT, R143, UR8, PT ;  /* 0x000000088f007c0c */ /* 0x000fe4000bf86270 */
[----:B------:R-:W-:Y:S02]  /*4990*/  PRMT R143, RZ, 0x7610, R143 ;  /* 0x00007610ff8f7816 */ /* 0x000fe4000000008f */
[----:B------:R-:W-:Y:S01]  /*49a0*/  LOP3.LUT R145, R133, 0x36, RZ, 0xfc, !PT ;  /* 0x0000003685917812 */ /* 0x000fe200078efcff */
[----:B------:R-:W-:Y:S01]  /*49b0*/  IMAD.WIDE R46, R135, 0x2, R46 ;  /* 0x00000002872e7825 */ /* 0x000fe200078e022e */
[----:B------:R-:W-:-:S02]  /*49c0*/  PRMT R165, RZ, 0x7610, R165 ;  /* 0x00007610ffa57816 */ /* 0x000fc400000000a5 */
[----:B------:R-:W2:Y:S01]  /*49d0*/  @!P1 LDG.E.U16 R143, desc[UR22][R74.64] ;  /* 0x000000164a8f9981 */ /* 0x000ea2000c1e1500 */
[----:B------:R-:W-:Y:S01]  /*49e0*/  ISETP.GE.AND P1, PT, R145, UR8, PT ;  /* 0x0000000891007c0c */ /* 0x000fe2000bf26270 */
[----:B------:R-:W-:Y:S01]  /*49f0*/  IMAD.WIDE R70, R135, 0x2, R70 ;  /* 0x0000000287467825 */ /* 0x000fe200078e0246 */
[----:B------:R-:W-:Y:S02]  /*4a00*/  PRMT R145, RZ, 0x7610, R145 ;  /* 0x00007610ff917816 */ /* 0x000fe40000000091 */
[----:B------:R-:W-:Y:S02]  /*4a10*/  LOP3.LUT R137, R133, 0xc, RZ, 0xfc, !PT ;  /* 0x0000000c85897812 */ /* 0x000fe400078efcff */
[----:B------:R-:W2:Y:S01]  /*4a20*/  @!P0 LDG.E.U16 R165, desc[UR22][R70.64] ;  /* 0x0000001646a58981 */ /* 0x000ea2000c1e1500 */
[----:B------:R-:W-:Y:S02]  /*4a30*/  ISETP.GE.AND P0, PT, R127, UR8, PT ;  /* 0x000000087f007c0c */ /* 0x000fe4000bf06270 */
[----:B------:R-:W-:Y:S01]  /*4a40*/  ISETP.GE.AND P5, PT, R137, UR8, PT ;  /* 0x0000000889007c0c */ /* 0x000fe2000bfa6270 */
[----:B------:R-:W2:Y:S01]  /*4a50*/  @!P2 LDG.E.U16 R145, desc[UR22][R46.64] ;  /* 0x000000162e91a981 */ /* 0x000ea2000c1e1500 */
[----:B------:R-:W-:Y:S01]  /*4a60*/  ISETP.GE.AND P2, PT, R125, UR8, PT ;  /* 0x000000087d007c0c */ /* 0x000fe2000bf46270 */
[----:B------:R-:W-:Y:S01]  /*4a70*/  IMAD.WIDE R72, R135, 0x2, R72 ;  /* 0x0000000287487825 */ /* 0x000fe200078e0248 */
[----:B------:R-:W-:-:S02]  /*4a80*/  PRMT R137, RZ, 0x7610, R137 ;  /* 0x00007610ff897816 */ /* 0x000fc40000000089 */
        /* <DEDUP_REMOVED lines=8> */
[C---:B------:R-:W-:Y:S02]  /*4b10*/  IMAD.WIDE R62, R135.reuse, 0x2, R62 ;  /* 0x00000002873e7825 */ /* 0x040fe400078e023e */
[----:B------:R-:W2:Y:S02]  /*4b20*/  @!P3 LDG.E.U16 R163, desc[UR22][R48.64] ;  /* 0x0000001630a3b981 */ /* 0x000ea4000c1e1500 */
[----:B------:R-:W-:-:S02]  /*4b30*/  IMAD.WIDE R56, R135, 0x2, R56 ;  /* 0x0000000287387825 */ /* 0x000fc400078e0238 */
[----:B------:R-:W2:Y:S02]  /*4b40*/  @!P0 LDG.E.U16 R149, desc[UR22][R62.64] ;  /* 0x000000163e958981 */ /* 0x000ea4000c1e1500 */
[----:B------:R-:W-:Y:S02]  /*4b50*/  IMAD.WIDE R54, R135, 0x2, R54 ;  /* 0x0000000287367825 */ /* 0x000fe400078e0236 */
[----:B------:R-:W2:Y:S04]  /*4b60*/  @!P1 LDG.E.U16 R161, desc[UR22][R56.64] ;  /* 0x0000001638a19981 */ /* 0x000ea8000c1e1500 */
[----:B------:R-:W2:Y:S04]  /*4b70*/  @!P4 LDG.E.U16 R147, desc[UR22][R54.64] ;  /* 0x000000163693c981 */ /* 0x000ea8000c1e1500 */
[----:B------:R-:W2:Y:S01]  /*4b80*/  @!P2 LDG.E.U16 R159, desc[UR22][R64.64] ;  /* 0x00000016409fa981 */ /* 0x000ea2000c1e1500 */
[----:B------:R-:W-:Y:S01]  /*4b90*/  BAR.SYNC.DEFER_BLOCKING 0x0 ;  /* 0x0000000000007b1d */ /* 0x000fe20000010000 */
[----:B------:R-:W-:-:S04]  /*4ba0*/  IMAD.WIDE R8, R113, 0x2, R8 ;  /* 0x0000000271087825 */ /* 0x000fc800078e0208 */
        /* <DEDUP_REMOVED lines=14> */
[----:B------:R-:W-:Y:S01]  /*4c90*/  IMAD.WIDE R26, R113, 0x2, R26 ;  /* 0x00000002711a7825 */ /* 0x000fe200078e021a */
[----:B-----5:R0:W-:Y:S02]  /*4ca0*/  STS.U16 [R123+UR13+0x2400], R124 ;  /* 0x0024007c7b007988 */ /* 0x0201e4000800040d */
[----:B0-----:R-:W-:-:S04]  /*4cb0*/  LOP3.LUT R124, R99, 0x3f, RZ, 0xc0, !PT ;  /* 0x0000003f637c7812 */ /* 0x001fc800078ec0ff */
[----:B------:R-:W-:Y:S01]  /*4cc0*/  ISETP.GE.AND P0, PT, R124, UR8, PT ;  /* 0x000000087c007c0c */ /* 0x000fe2000bf06270 */
[----:B---3--:R-:W-:Y:S01]  /*4cd0*/  STS.U16 [R123+UR13+0x2000], R128 ;  /* 0x002000807b007988 */ /* 0x008fe2000800040d */
[----:B------:R-:W-:-:S03]  /*4ce0*/  PRMT R124, RZ, 0x7610, R124 ;  /* 0x00007610ff7c7816 */ /* 0x000fc6000000007c */
[----:B----4-:R0:W-:Y:S04]  /*4cf0*/  STS.U16 [R123+UR13+0x2800], R132 ;  /* 0x002800847b007988 */ /* 0x0101e8000800040d */
[----:B--2---:R-:W-:Y:S01]  /*4d00*/  STS.U16 [R123+UR13+0x2c00], R136 ;  /* 0x002c00887b007988 */ /* 0x004fe2000800040d */
[----:B0-----:R-:W-:-:S03]  /*4d10*/  PRMT R132, RZ, 0x7610, R132 ;  /* 0x00007610ff847816 */ /* 0x001fc60000000084 */
[----:B------:R0:W-:Y:S04]  /*4d20*/  STS.U16 [R123+UR13+0x3000], R140 ;  /* 0x0030008c7b007988 */ /* 0x0001e8000800040d */
[----:B------:R-:W-:Y:S04]  /*4d30*/  STS.U16 [R123+UR13+0x3400], R146 ;  /* 0x003400927b007988 */ /* 0x000fe8000800040d */
[----:B------:R1:W-:Y:S01]  /*4d40*/  STS.U16 [R123+UR13+0x3800], R148 ;  /* 0x003800947b007988 */ /* 0x0003e2000800040d */
[----:B0-----:R-:W-:Y:S02]  /*4d50*/  PRMT R140, RZ, 0x7610, R140 ;  /* 0x00007610ff8c7816 */ /* 0x001fe4000000008c */
[----:B------:R-:W-:Y:S01]  /*4d60*/  PRMT R128, RZ, 0x7610, R128 ;  /* 0x00007610ff807816 */ /* 0x000fe20000000080 */
[----:B------:R-:W2:Y:S01]  /*4d70*/  @!P0 LDG.E.U16 R124, desc[UR22][R32.64] ;  /* 0x00000016207c8981 */ /* 0x000ea2000c1e1500 */
[----:B------:R-:W-:-:S03]  /*4d80*/  PRMT R136, RZ, 0x7610, R136 ;  /* 0x00007610ff887816 */ /* 0x000fc60000000088 */
[----:B------:R0:W-:Y:S01]  /*4d90*/  STS.U16 [R123+UR13+0x3c00], R144 ;  /* 0x003c00907b007988 */ /* 0x0001e2000800040d */
[----:B-1----:R-:W-:-:S03]  /*4da0*/  PRMT R148, RZ, 0x7610, R148 ;  /* 0x00007610ff947816 */ /* 0x002fc60000000094 */
[----:B------:R1:W-:Y:S04]  /*4db0*/  STS.U16 [R122+UR13+0x2100], R126 ;  /* 0x0021007e7a007988 */ /* 0x0003e8000800040d */
[----:B------:R3:W-:Y:S04]  /*4dc0*/  STS.U16 [R122+UR13+0x2500], R134 ;  /* 0x002500867a007988 */ /* 0x0007e8000800040d */
[----:B------:R4:W-:Y:S01]  /*4dd0*/  STS.U16 [R122+UR13+0x2900], R130 ;  /* 0x002900827a007988 */ /* 0x0009e2000800040d */
[----:B0-----:R-:W-:-:S03]  /*4de0*/  PRMT R144, RZ, 0x7610, R144 ;  /* 0x00007610ff907816 */ /* 0x001fc60000000090 */
[----:B------:R0:W-:Y:S01]  /*4df0*/  STS.U16 [R122+UR13+0x2d00], R138 ;  /* 0x002d008a7a007988 */ /* 0x0001e2000800040d */
[----:B-1----:R-:W-:-:S03]  /*4e00*/  PRMT R126, RZ, 0x7610, R126 ;  /* 0x00007610ff7e7816 */ /* 0x002fc6000000007e */
[----:B------:R-:W-:Y:S01]  /*4e10*/  STS.U16 [R122+UR13+0x3100], R156 ;  /* 0x0031009c7a007988 */ /* 0x000fe2000800040d */
[----:B---3--:R-:W-:-:S03]  /*4e20*/  PRMT R134, RZ, 0x7610, R134 ;  /* 0x00007610ff867816 */ /* 0x008fc60000000086 */
[----:B------:R-:W-:Y:S04]  /*4e30*/  STS.U16 [R122+UR13+0x3500], R154 ;  /* 0x0035009a7a007988 */ /* 0x000fe8000800040d */
[----:B------:R1:W-:Y:S04]  /*4e40*/  STS.U16 [R122+UR13+0x3900], R152 ;  /* 0x003900987a007988 */ /* 0x0003e8000800040d */
[----:B------:R3:W-:Y:S01]  /*4e50*/  STS.U16 [R122+UR13+0x3d00], R150 ;  /* 0x003d00967a007988 */ /* 0x0007e2000800040d */
[----:B----4-:R-:W-:-:S03]  /*4e60*/  PRMT R130, RZ, 0x7610, R130 ;  /* 0x00007610ff827816 */ /* 0x010fc60000000082 */
[----:B------:R4:W-:Y:S01]  /*4e70*/  STS.U16 [R114+UR13+0x2200], R142 ;  /* 0x0022008e72007988 */ /* 0x0009e2000800040d */
[----:B0-----:R-:W-:Y:S02]  /*4e80*/  PRMT R138, RZ, 0x7610, R138 ;  /* 0x00007610ff8a7816 */ /* 0x001fe4000000008a */
[----:B-1----:R-:W-:Y:S01]  /*4e90*/  PRMT R152, RZ, 0x7610, R152 ;  /* 0x00007610ff987816 */ /* 0x002fe20000000098 */
[----:B------:R-:W5:Y:S01]  /*4ea0*/  @!P0 LDG.E.U16 R132, desc[UR22][R24.64] ;  /* 0x0000001618848981 */ /* 0x000f62000c1e1500 */
[----:B---3--:R-:W-:Y:S02]  /*4eb0*/  PRMT R150, RZ, 0x7610, R150 ;  /* 0x00007610ff967816 */ /* 0x008fe40000000096 */
[----:B------:R-:W-:Y:S01]  /*4ec0*/  PRMT R146, RZ, 0x7610, R146 ;  /* 0x00007610ff927816 */ /* 0x000fe20000000092 */
[----:B------:R-:W3:Y:S01]  /*4ed0*/  @!P0 LDG.E.U16 R140, desc[UR22][R16.64] ;  /* 0x00000016108c8981 */ /* 0x000ee2000c1e1500 */
[----:B----4-:R-:W-:Y:S02]  /*4ee0*/  PRMT R142, RZ, 0x7610, R142 ;  /* 0x00007610ff8e7816 */ /* 0x010fe4000000008e */
[----:B------:R-:W-:Y:S01]  /*4ef0*/  PRMT R154, RZ, 0x7610, R154 ;  /* 0x00007610ff9a7816 */ /* 0x000fe2000000009a */
[----:B------:R-:W4:Y:S04]  /*4f00*/  @!P0 LDG.E.U16 R148, desc[UR22][R8.64] ;  /* 0x0000001608948981 */ /* 0x000f28000c1e1500 */
        /* <DEDUP_REMOVED lines=27> */
[----:B------:R-:W-:-:S04]  /*50c0*/  ULEA UR9, UR20, UR13, 0x3 ;  /* 0x0000000d14097291 */ /* 0x000fc8000f8e18ff */
[----:B------:R-:W-:Y:S01]  /*50d0*/  UIADD3 UR9, UPT, UPT, UR9, 0x6000, URZ ;  /* 0x0000600009097890 */ /* 0x000fe2000fffe0ff */
[----:B--2---:R0:W-:Y:S04]  /*50e0*/  STS.U16 [R123+UR13+0x5000], R124 ;  /* 0x0050007c7b007988 */ /* 0x0041e8000800040d */
[----:B-----5:R0:W-:Y:S04]  /*50f0*/  STS.U16 [R123+UR13+0x5400], R132 ;  /* 0x005400847b007988 */ /* 0x0201e8000800040d */
[----:B---3--:R0:W-:Y:S04]  /*5100*/  STS.U16 [R123+UR13+0x5800], R140 ;  /* 0x0058008c7b007988 */ /* 0x0081e8000800040d */
        /* <DEDUP_REMOVED lines=13> */
[----:B------:R1:W-:Y:S06]  /*51e0*/  MEMBAR.ALL.CTA ;  /* 0x0000000000007992 */ /* 0x0003ec0000008000 */
[----:B-1----:R-:W1:Y:S02]  /*51f0*/  FENCE.VIEW.ASYNC.S ;  /* 0x00000000000073c6 */ /* 0x002e640000000000 */
[----:B-1----:R-:W-:Y:S06]  /*5200*/  BAR.SYNC.DEFER_BLOCKING 0x0 ;  /* 0x0000000000007b1d */ /* 0x002fec0000010000 */
[----:B------:R-:W-:Y:S05]  /*5210*/  BRA.U UP1, `(.L_x_9) ;  /* 0x00000001014c7547 */ /* 0x000fea000b800000 */
[----:B------:R-:W-:Y:S01]  /*5220*/  UMOV UR15, 0x40004040 ;  /* 0x40004040000f7882 */ /* 0x000fe20000000000 */
        /* <DEDUP_REMOVED lines=9> */
[----:B------:R1:W-:Y:S01]  /*52c0*/  UTCHMMA gdesc[UR14], gdesc[UR16], tmem[UR12], tmem[UR18], idesc[UR19], UPT ;  /* 0x00ff12100e0075ea */ /* 0x0003e2000b80000c */
        /* <DEDUP_REMOVED lines=8> */
.L_x_9:
[----:B------:R-:W-:Y:S02]  /*5350*/  UIADD3 UR20, UPT, UPT, UR20, 0x1, URZ ;  /* 0x0000000114147890 */ /* 0x000fe4000fffe0ff */
[----:B------:R-:W-:Y:S02]  /*5360*/  UIADD3 UR11, UPT, UPT, UR11, -0x1, URZ ;  /* 0xffffffff0b0b7890 */ /* 0x000fe4000fffe0ff */
[----:B------:R-:W-:Y:S02]  /*5370*/  UISETP.GT.AND UP2, UPT, UR20, 0x1, UPT ;  /* 0x000000011400788c */ /* 0x000fe4000bf44270 */
[----:B------:R-:W-:Y:S02]  /*5380*/  UIADD3 UR8, UPT, UPT, UR8, -0x40, URZ ;  /* 0xffffffc008087890 */ /* 0x000fe4000fffe0ff */
[----:B-1----:R-:W-:Y:S02]  /*5390*/  USEL UR4, URZ, 0x1, !UP2 ;  /* 0x00000001ff047887 */ /* 0x002fe4000d000000 */
[----:B------:R-:W-:-:S02]  /*53a0*/  USEL UR20, UR20, URZ, !UP2 ;  /* 0x000000ff14147287 */ /* 0x000fc4000d000000 */
[----:B------:R-:W-:Y:S02]  /*53b0*/  UISETP.NE.U32.AND UP2, UPT, UR11, URZ, UPT ;  /* 0x000000ff0b00728c */ /* 0x000fe4000bf45070 */
[----:B------:R-:W-:-:S03]  /*53c0*/  ULOP3.LUT UR6, UR5, UR4, URZ, 0x3c, !UPT ;  /* 0x0000000405067292 */ /* 0x000fc6000f8e3cff */
[----:B------:R-:W-:-:S04]  /*53d0*/  UMOV UR4, UR5 ;  /* 0x0000000500047c82 */ /* 0x000fc80008000000 */
[----:B------:R-:W-:Y:S01]  /*53e0*/  UMOV UR5, UR6 ;  /* 0x0000000600057c82 */ /* 0x000fe20008000000 */
[----:B------:R-:W-:Y:S05]  /*53f0*/  BRA.U UP2, `(.L_x_10) ;  /* 0xffffffed02787547 */ /* 0x000fea000b83ffff */
.L_x_7:
[----:B------:R-:W-:-:S09]  /*5400*/  UISETP.GE.AND UP1, UPT, UR28, 0x40, UPT ;  /* 0x000000401c00788c */ /* 0x000fd2000bf26270 */
[----:B------:R-:W-:Y:S05]  /*5410*/  BRA.U !UP1, `(.L_x_11) ;  /* 0x0000000109107547 */ /* 0x000fea000b800000 */
[----:B------:R-:W-:-:S06]  /*5420*/  USHF.L.U32 UR4, UR4, 0x1f, URZ ;  /* 0x0000001f04047899 */ /* 0x000fcc00080006ff */
[----:B------:R-:W-:-:S04]  /*5430*/  IMAD.U32 R2, RZ, RZ, UR4 ;  /* 0x00000004ff027e24 */ /* 0x000fc8000f8e00ff */
[----:B------:R-:W1:Y:S02]  /*5440*/  SYNCS.PHASECHK.TRANS64.TRYWAIT P0, [UR9], R2 ;  /* 0x00000002ff0075a7 */ /* 0x000e640008001109 */
[----:B-1----:R-:W-:Y:S05]  /*5450*/  @!P0 BRA `(.L_x_12) ;  /* 0x0000000800ac8947 */ /* 0x002fea0003800000 */
.L_x_11:
[----:B------:R-:W-:Y:S01]  /*5460*/  BAR.SYNC.DEFER_BLOCKING 0x0 ;  /* 0x0000000000007b1d */ /* 0x000fe20000010000 */
[C---:B------:R-:W-:Y:S01]  /*5470*/  LOP3.LUT P0, RZ, R99.reuse, 0x7f, RZ, 0xc0, !PT ;  /* 0x0000007f63ff7812 */ /* 0x040fe2000780c0ff */
[C---:B------:R-:W-:Y:S02]  /*5480*/  IMAD.SHL.U32 R3, R99.reuse, 0x80, RZ ;  /* 0x0000008063037824 */ /* 0x040fe400078e00ff */
[C---:B------:R-:W-:Y:S02]  /*5490*/  IMAD.SHL.U32 R2, R99.reuse, 0x10, RZ ;  /* 0x0000001063027824 */ /* 0x040fe400078e00ff */
[----:B------:R-:W-:Y:S01]  /*54a0*/  IMAD.SHL.U32 R99, R99, 0x8, RZ ;  /* 0x0000000863637824 */ /* 0x000fe200078e00ff */
[----:B------:R-:W-:Y:S01]  /*54b0*/  LOP3.LUT R20, R3, 0x800, RZ, 0xc0, !PT ;  /* 0x0000080003147812 */ /* 0x000fe200078ec0ff */
[----:B------:R-:W1:Y:S01]  /*54c0*/  LDCU UR4, c[0x0][0x3b4] ;  /* 0x00007680ff0477ac */ /* 0x000e620008000800 */
[----:B------:R-:W-:Y:S02]  /*54d0*/  LOP3.LUT R3, R2, 0xf0, RZ, 0xc0, !PT ;  /* 0x000000f002037812 */ /* 0x000fe400078ec0ff */
[----:B------:R-:W-:Y:S01]  /*54e0*/  LOP3.LUT R99, R99, 0x300, RZ, 0xc0, !PT ;  /* 0x0000030063637812 */ /* 0x000fe200078ec0ff */
[----:B------:R-:W2:Y:S01]  /*54f0*/  LDCU UR5, c[0x0][0x3b8] ;  /* 0x00007700ff0577ac */ /* 0x000ea20008000800 */
[----:B------:R-:W-:-:S05]  /*5500*/  IADD3 R20, PT, PT, R3, UR13, R20 ;  /* 0x0000000d03147c10 */ /* 0x000fca000fffe014 */
[----:B------:R-:W-:Y:S01]  /*5510*/  IMAD.IADD R99, R99, 0x1, R20 ;  /* 0x0000000163637824 */ /* 0x000fe200078e0214 */
[----:B------:R-:W3:Y:S02]  /*5520*/  @!P0 SYNCS.CCTL.IV [UR13+0x6000] ;  /* 0x00600000ff0089b1 */ /* 0x000ee4000800000d */
[----:B---3--:R-:W-:Y:S01]  /*5530*/  BAR.SYNC.DEFER_BLOCKING 0x0 ;  /* 0x0000000000007b1d */ /* 0x008fe20000010000 */
[----:B--2---:R-:W-:-:S05]  /*5540*/  IMAD R3, R98, UR5, RZ ;  /* 0x0000000562037c24 */ /* 0x004fca000f8e02ff */
[----:B------:R-:W-:Y:S01]  /*5550*/  LDTM.16dp32bit_t0_t15.x16 R4, tmem[UR10] ;  /* 0x0000000a000479ee */ /* 0x000fe20008a00000 */
[----:B------:R-:W2:Y:S01]  /*5560*/  LDTM.16dp32bit_t16_t31.x16 R4, tmem[UR10+0x10] ;  /* 0x0000100a000479ee */ /* 0x000ea20008a20000 */
[----:B------:R-:W3:Y:S01]  /*5570*/  LDCU.128 UR8, c[0x0][0x390] ;  /* 0x00007200ff0877ac */ /* 0x000ee20008000c00 */
[----:B------:R-:W4:Y:S01]  /*5580*/  @!P0 SYNCS.CCTL.IV [UR13+0x6008] ;  /* 0x00600800ff0089b1 */ /* 0x000f22000800000d */
[----:B------:R-:W-:Y:S01]  /*5590*/  NOP ;  /* 0x0000000000007918 */ /* 0x000fe20000000000 */
[----:B---3--:R-:W-:-:S04]  /*55a0*/  ISETP.GE.AND P0, PT, R91, UR10, PT ;  /* 0x0000000a5b007c0c */ /* 0x008fc8000bf06270 */
[----:B------:R-:W-:Y:S02]  /*55b0*/  ISETP.LT.AND P1, PT, R98, UR11, !P0 ;  /* 0x0000000b62007c0c */ /* 0x000fe4000c721270 */
[----:B--2---:R-:W-:Y:S02]  /*55c0*/  F2FP.F16.F32.PACK_AB R20, R6, R4 ;  /* 0x000000040614723e */ /* 0x004fe400000000ff */
[----:B------:R-:W-:Y:S02]  /*55d0*/  F2FP.F16.F32.PACK_AB R24, R7, R5 ;  /* 0x000000050718723e */ /* 0x000fe400000000ff */
[----:B------:R-:W-:Y:S02]  /*55e0*/  F2FP.F16.F32.PACK_AB R21, R10, R8 ;  /* 0x000000080a15723e */ /* 0x000fe400000000ff */
[----:B------:R-:W-:Y:S02]  /*55f0*/  F2FP.F16.F32.PACK_AB R25, R11, R9 ;  /* 0x000000090b19723e */ /* 0x000fe400000000ff */
[----:B------:R-:W-:-:S02]  /*5600*/  F2FP.F16.F32.PACK_AB R22, R14, R12 ;  /* 0x0000000c0e16723e */ /* 0x000fc400000000ff */
[----:B------:R-:W-:Y:S02]  /*5610*/  F2FP.F16.F32.PACK_AB R26, R15, R13 ;  /* 0x0000000d0f1a723e */ /* 0x000fe400000000ff */
[----:B------:R-:W-:Y:S02]  /*5620*/  F2FP.F16.F32.PACK_AB R23, R18, R16 ;  /* 0x000000101217723e */ /* 0x000fe400000000ff */
[----:B------:R-:W-:Y:S02]  /*5630*/  F2FP.F16.F32.PACK_AB R27, R19, R17 ;  /* 0x00000011131b723e */ /* 0x000fe400000000ff */
[----:B------:R-:W-:Y:S01]  /*5640*/  LOP3.LUT R8, R2, 0x7f0, RZ, 0xc0, !PT ;  /* 0x000007f002087812 */ /* 0x000fe200078ec0ff */
[----:B----4-:R-:W-:Y:S01]  /*5650*/  STS.128 [R99], R20 ;  /* 0x0000001463007388 */ /* 0x010fe20000000c00 */
[----:B-1----:R-:W-:Y:S01]  /*5660*/  IMAD R2, R91, UR4, RZ ;  /* 0x000000045b027c24 */ /* 0x002fe2000f8e02ff */
[C---:B------:R-:W-:Y:S01]  /*5670*/  ISETP.LT.AND P4, PT, R97.reuse, UR11, !P0 ;  /* 0x0000000b61007c0c */ /* 0x040fe2000c781270 */
[----:B------:R-:W-:Y:S01]  /*5680*/  IMAD R97, R97, UR5, RZ ;  /* 0x0000000561617c24 */ /* 0x000fe2000f8e02ff */
[----:B------:R-:W-:Y:S01]  /*5690*/  STS.128 [R99+0x400], R24 ;  /* 0x0004001863007388 */ /* 0x000fe20000000c00 */
[----:B------:R-:W-:Y:S01]  /*56a0*/  BAR.SYNC.DEFER_BLOCKING 0x0 ;  /* 0x0000000000007b1d */ /* 0x000fe20000010000 */
[----:B------:R-:W-:-:S02]  /*56b0*/  LEA R18, P2, R2, UR8, 0x1 ;  /* 0x0000000802127c11 */ /* 0x000fc4000f8408ff */
[C---:B------:R-:W-:Y:S01]  /*56c0*/  ISETP.LT.AND P3, PT, R95.reuse, UR11, !P0 ;  /* 0x0000000b5f007c0c */ /* 0x040fe2000c761270 */
[----:B------:R-:W-:Y:S01]  /*56d0*/  IMAD R95, R95, UR5, RZ ;  /* 0x000000055f5f7c24 */ /* 0x000fe2000f8e02ff */
[----:B------:R-:W-:Y:S02]  /*56e0*/  LEA.HI.X.SX32 R19, R2, UR9, 0x1, P2 ;  /* 0x0000000902137c11 */ /* 0x000fe400090f0eff */
[----:B------:R-:W-:-:S04]  /*56f0*/  LEA R2, P2, R3, R18, 0x1 ;  /* 0x0000001203027211 */ /* 0x000fc800078408ff */
[----:B------:R-:W-:Y:S02]  /*5700*/  LEA.HI.X.SX32 R3, R3, R19, 0x1, P2 ;  /* 0x0000001303037211 */ /* 0x000fe400010f0eff */
[----:B------:R-:W-:-:S04]  /*5710*/  LEA R12, P2, R97, R18, 0x1 ;  /* 0x00000012610c7211 */ /* 0x000fc800078408ff */
[----:B------:R-:W-:Y:S02]  /*5720*/  LEA.HI.X.SX32 R13, R97, R19, 0x1, P2 ;  /* 0x00000013610d7211 */ /* 0x000fe400010f0eff */
[C---:B------:R-:W-:Y:S01]  /*5730*/  ISETP.LT.AND P2, PT, R96.reuse, UR11, !P0 ;  /* 0x0000000b60007c0c */ /* 0x040fe2000c741270 */
[----:B------:R-:W-:Y:S01]  /*5740*/  IMAD R96, R96, UR5, RZ ;  /* 0x0000000560607c24 */ /* 0x000fe2000f8e02ff */
[----:B------:R-:W1:Y:S04]  /*5750*/  LDS.128 R4, [R8+UR13] ;  /* 0x0000000d08047984 */ /* 0x000e680008000c00 */
[----:B------:R-:W2:Y:S04]  /*5760*/  LDS.128 R8, [R8+UR13+0x800] ;  /* 0x0008000d08087984 */ /* 0x000ea80008000c00 */
[----:B-1----:R1:W-:Y:S01]  /*5770*/  @P1 STG.E.U16 desc[UR22][R2.64], R4 ;  /* 0x0000000402001986 */ /* 0x0023e2000c101516 */
[----:B------:R-:W-:-:S04]  /*5780*/  LEA R14, P1, R96, R18, 0x1 ;  /* 0x00000012600e7211 */ /* 0x000fc800078208ff */
[----:B------:R-:W-:Y:S02]  /*5790*/  LEA.HI.X.SX32 R15, R96, R19, 0x1, P1 ;  /* 0x00000013600f7211 */ /* 0x000fe400008f0eff */
[C---:B------:R-:W-:Y:S01]  /*57a0*/  ISETP.LT.AND P1, PT, R93.reuse, UR11, !P0 ;  /* 0x0000000b5d007c0c */ /* 0x040fe2000c721270 */
[----:B------:R-:W-:Y:S01]  /*57b0*/  IMAD R93, R93, UR5, RZ ;  /* 0x000000055d5d7c24 */ /* 0x000fe2000f8e02ff */
[----:B-1----:R-:W-:Y:S02]  /*57c0*/  PRMT R3, R4, 0x7632, R3 ;  /* 0x0000763204037816 */ /* 0x002fe40000000003 */
[----:B------:R-:W-:Y:S02]  /*57d0*/  LEA R2, P5, R95, R18, 0x1 ;  /* 0x000000125f027211 */ /* 0x000fe400078a08ff */
[----:B------:R-:W-:Y:S01]  /*57e0*/  PRMT R4, R5, 0x7632, R4 ;  /* 0x0000763205047816 */ /* 0x000fe20000000004 */
[----:B------:R1:W-:Y:S01]  /*57f0*/  @P4 STG.E.U16 desc[UR22][R12.64], R3 ;  /* 0x000000030c004986 */ /* 0x0003e2000c101516 */
[C---:B------:R-:W-:Y:S01]  /*5800*/  ISETP.LT.AND P4, PT, R94.reuse, UR11, !P0 ;  /* 0x0000000b5e007c0c */ /* 0x040fe2000c781270 */
[----:B------:R-:W-:-:S02]  /*5810*/  IMAD R94, R94, UR5, RZ ;  /* 0x000000055e5e7c24 */ /* 0x000fc4000f8e02ff */
[----:B------:R3:W-:Y:S03]  /*5820*/  @P2 STG.E.U16 desc[UR22][R14.64], R5 ;  /* 0x000000050e002986 */ /* 0x0007e6000c101516 */
[----:B------:R-:W-:-:S04]  /*5830*/  LEA R16, P6, R94, R18, 0x1 ;  /* 0x000000125e107211 */ /* 0x000fc800078c08ff */
[-C--:B------:R-:W-:Y:S02]  /*5840*/  LEA.HI.X.SX32 R17, R94, R19.reuse, 0x1, P6 ;  /* 0x000000135e117211 */ /* 0x080fe400030f0eff */
[-C--:B-1----:R-:W-:Y:S02]  /*5850*/  LEA.HI.X.SX32 R3, R95, R19.reuse, 0x1, P5 ;  /* 0x000000135f037211 */ /* 0x082fe400028f0eff */
[C---:B------:R-:W-:Y:S01]  /*5860*/  LEA R12, P2, R93.reuse, R18, 0x1 ;  /* 0x000000125d0c7211 */ /* 0x040fe200078408ff */
[----:B---3--:R-:W-:Y:S02]  /*5870*/  IMAD R15, R120, UR5, RZ ;  /* 0x00000005780f7c24 */ /* 0x008fe4000f8e02ff */
[----:B------:R1:W-:Y:S01]  /*5880*/  @P3 STG.E.U16 desc[UR22][R2.64], R4 ;  /* 0x0000000402003986 */ /* 0x0003e2000c101516 */
[----:B------:R-:W-:Y:S02]  /*5890*/  LEA.HI.X.SX32 R13, R93, R19, 0x1, P2 ;  /* 0x000000135d0d7211 */ /* 0x000fe400010f0eff */
[C---:B------:R-:W-:Y:S01]  /*58a0*/  ISETP.LT.AND P2, PT, R92.reuse, UR11, !P0 ;  /* 0x0000000b5c007c0c */ /* 0x040fe2000c741270 */
[----:B------:R3:W-:Y:S01]  /*58b0*/  @P4 STG.E.U16 desc[UR22][R16.64], R6 ;  /* 0x0000000610004986 */ /* 0x0007e2000c101516 */
[----:B------:R-:W-:Y:S01]  /*58c0*/  IMAD R92, R92, UR5, RZ ;  /* 0x000000055c5c7c24 */ /* 0x000fe2000f8e02ff */
[C---:B------:R-:W-:Y:S01]  /*58d0*/  ISETP.LT.AND P4, PT, R90.reuse, UR11, !P0 ;  /* 0x0000000b5a007c0c */ /* 0x040fe2000c781270 */
[----:B------:R-:W-:Y:S01]  /*58e0*/  IMAD R90, R90, UR5, RZ ;  /* 0x000000055a5a7c24 */ /* 0x000fe2000f8e02ff */
[C---:B------:R-:W-:Y:S01]  /*58f0*/  ISETP.LT.AND P3, PT, R89.reuse, UR11, !P0 ;  /* 0x0000000b59007c0c */ /* 0x040fe2000c761270 */
[----:B------:R-:W-:Y:S01]  /*5900*/  IMAD R89, R89, UR5, RZ ;  /* 0x0000000559597c24 */ /* 0x000fe2000f8e02ff */
[----:B-1----:R-:W-:-:S02]  /*5910*/  PRMT R3, R6, 0x7632, R3 ;  /* 0x0000763206037816 */ /* 0x002fc40000000003 */
[-C--:B------:R-:W-:Y:S02]  /*5920*/  LEA R2, P6, R92, R18.reuse, 0x1 ;  /* 0x000000125c027211 */ /* 0x080fe400078c08ff */
[-C--:B------:R-:W-:Y:S01]  /*5930*/  LEA R4, P5, R90, R18.reuse, 0x1 ;  /* 0x000000125a047211 */ /* 0x080fe200078a08ff */
[----:B------:R1:W-:Y:S01]  /*5940*/  @P1 STG.E.U16 desc[UR22][R12.64], R3 ;  /* 0x000000030c001986 */ /* 0x0003e2000c101516 */
[----:B------:R-:W-:Y:S01]  /*5950*/  ISETP.LT.AND P1, PT, R120, UR11, !P0 ;  /* 0x0000000b78007c0c */ /* 0x000fe2000c721270 */
[----:B---3--:R-:W-:Y:S01]  /*5960*/  IMAD R17, R0, UR5, RZ ;  /* 0x0000000500117c24 */ /* 0x008fe2000f8e02ff */
[----:B------:R-:W-:Y:S01]  /*5970*/  LEA.HI.X.SX32 R5, R90, R19, 0x1, P5 ;  /* 0x000000135a057211 */ /* 0x000fe200028f0eff */
[----:B------:R-:W-:Y:S01]  /*5980*/  IMAD R16, R116, UR5, RZ ;  /* 0x0000000574107c24 */ /* 0x000fe2000f8e02ff */
[----:B------:R-:W-:Y:S02]  /*5990*/  PRMT R6, R7, 0x7632, R6 ;  /* 0x0000763207067816 */ /* 0x000fe40000000006 */
[----:B------:R-:W-:-:S04]  /*59a0*/  LEA R14, P5, R15, R18, 0x1 ;  /* 0x000000120f0e7211 */ /* 0x000fc800078a08ff */
[-C--:B------:R-:W-:Y:S02]  /*59b0*/  LEA.HI.X.SX32 R15, R15, R19.reuse, 0x1, P5 ;  /* 0x000000130f0f7211 */ /* 0x080fe400028f0eff */
[-C--:B-1----:R-:W-:Y:S02]  /*59c0*/  LEA.HI.X.SX32 R3, R92, R19.reuse, 0x1, P6 ;  /* 0x000000135c037211 */ /* 0x082fe400030f0eff */
[C---:B------:R-:W-:Y:S02]  /*59d0*/  LEA R12, P6, R89.reuse, R18, 0x1 ;  /* 0x00000012590c7211 */ /* 0x040fe400078c08ff */
[C---:B------:R-:W-:Y:S01]  /*59e0*/  ISETP.LT.AND P5, PT, R88.reuse, UR11, !P0 ;  /* 0x0000000b58007c0c */ /* 0x040fe2000c7a1270 */
[----:B------:R1:W-:Y:S01]  /*59f0*/  @P2 STG.E.U16 desc[UR22][R2.64], R7 ;  /* 0x0000000702002986 */ /* 0x0003e2000c101516 */
[----:B------:R-:W-:Y:S01]  /*5a00*/  LEA.HI.X.SX32 R13, R89, R19, 0x1, P6 ;  /* 0x00000013590d7211 */ /* 0x000fe200030f0eff */
[----:B------:R-:W-:Y:S02]  /*5a10*/  IMAD R88, R88, UR5, RZ ;  /* 0x0000000558587c24 */ /* 0x000fe4000f8e02ff */
[----:B------:R3:W-:Y:S01]  /*5a20*/  @P4 STG.E.U16 desc[UR22][R4.64], R6 ;  /* 0x0000000604004986 */ /* 0x0007e2000c101516 */
[C---:B------:R-:W-:Y:S01]  /*5a30*/  ISETP.LT.AND P4, PT, R87.reuse, UR11, !P0 ;  /* 0x0000000b57007c0c */ /* 0x040fe2000c781270 */
[----:B------:R-:W-:-:S02]  /*5a40*/  IMAD R87, R87, UR5, RZ ;  /* 0x0000000557577c24 */ /* 0x000fc4000f8e02ff */
[----:B--2---:R2:W-:Y:S01]  /*5a50*/  @P3 STG.E.U16 desc[UR22][R12.64], R8 ;  /* 0x000000080c003986 */ /* 0x0045e2000c101516 */
[C---:B------:R-:W-:Y:S01]  /*5a60*/  ISETP.LT.AND P3, PT, R86.reuse, UR11, !P0 ;  /* 0x0000000b56007c0c */ /* 0x040fe2000c761270 */
[----:B------:R-:W-:Y:S01]  /*5a70*/  IMAD R86, R86, UR5, RZ ;  /* 0x0000000556567c24 */ /* 0x000fe2000f8e02ff */
[----:B-1----:R-:W-:Y:S02]  /*5a80*/  PRMT R3, R8, 0x7632, R3 ;  /* 0x0000763208037816 */ /* 0x002fe40000000003 */
[-C--:B------:R-:W-:Y:S02]  /*5a90*/  LEA R2, P6, R88, R18.reuse, 0x1 ;  /* 0x0000001258027211 */ /* 0x080fe400078c08ff */
[CC--:B---3--:R-:W-:Y:S01]  /*5aa0*/  LEA R6, P2, R86.reuse, R18.reuse, 0x1 ;  /* 0x0000001256067211 */ /* 0x0c8fe200078408ff */
[----:B------:R1:W-:Y:S01]  /*5ab0*/  @P1 STG.E.U16 desc[UR22][R14.64], R3 ;  /* 0x000000030e001986 */ /* 0x0003e2000c101516 */
[C---:B------:R-:W-:Y:S02]  /*5ac0*/  LEA R4, P1, R87.reuse, R18, 0x1 ;  /* 0x0000001257047211 */ /* 0x040fe400078208ff */
[-C--:B------:R-:W-:Y:S01]  /*5ad0*/  LEA.HI.X.SX32 R7, R86, R19.reuse, 0x1, P2 ;  /* 0x0000001356077211 */ /* 0x080fe200010f0eff */
[----:B--2---:R-:W-:Y:S01]  /*5ae0*/  IMAD R8, R118, UR5, RZ ;  /* 0x0000000576087c24 */ /* 0x004fe2000f8e02ff */
[----:B------:R-:W-:-:S02]  /*5af0*/  LEA.HI.X.SX32 R5, R87, R19, 0x1, P1 ;  /* 0x0000001357057211 */ /* 0x000fc400008f0eff */
[----:B------:R-:W-:Y:S02]  /*5b00*/  ISETP.LT.AND P2, PT, R116, UR11, !P0 ;  /* 0x0000000b74007c0c */ /* 0x000fe4000c741270 */
[CC--:B-1----:R-:W-:Y:S02]  /*5b10*/  LEA R14, P1, R17.reuse, R18.reuse, 0x1 ;  /* 0x00000012110e7211 */ /* 0x0c2fe400078208ff */
[-C--:B------:R-:W-:Y:S02]  /*5b20*/  LEA.HI.X.SX32 R3, R88, R19.reuse, 0x1, P6 ;  /* 0x0000001358037211 */ /* 0x080fe400030f0eff */
[----:B------:R-:W-:Y:S02]  /*5b30*/  LEA R12, P6, R16, R18, 0x1 ;  /* 0x00000012100c7211 */ /* 0x000fe400078c08ff */
[----:B------:R-:W-:Y:S01]  /*5b40*/  LEA.HI.X.SX32 R15, R17, R19, 0x1, P1 ;  /* 0x00000013110f7211 */ /* 0x000fe200008f0eff */
[----:B------:R1:W-:Y:S01]  /*5b50*/  @P5 STG.E.U16 desc[UR22][R2.64], R9 ;  /* 0x0000000902005986 */ /* 0x0003e2000c101516 */
[----:B------:R-:W-:-:S02]  /*5b60*/  ISETP.LT.AND P1, PT, R0, UR11, !P0 ;  /* 0x0000000b00007c0c */ /* 0x000fc4000c721270 */
[----:B------:R-:W-:Y:S02]  /*5b70*/  ISETP.LT.AND P0, PT, R118, UR11, !P0 ;  /* 0x0000000b76007c0c */ /* 0x000fe4000c701270 */
[-C--:B------:R-:W-:Y:S02]  /*5b80*/  LEA.HI.X.SX32 R13, R16, R19.reuse, 0x1, P6 ;  /* 0x00000013100d7211 */ /* 0x080fe400030f0eff */
[C---:B------:R-:W-:Y:S02]  /*5b90*/  LEA R16, P6, R8.reuse, R18, 0x1 ;  /* 0x0000001208107211 */ /* 0x040fe400078c08ff */
[----:B------:R-:W-:Y:S02]  /*5ba0*/  PRMT R0, R9, 0x7632, R0 ;  /* 0x0000763209007816 */ /* 0x000fe40000000000 */
[----:B------:R-:W-:Y:S02]  /*5bb0*/  LEA.HI.X.SX32 R17, R8, R19, 0x1, P6 ;  /* 0x0000001308117211 */ /* 0x000fe400030f0eff */
[----:B-1----:R-:W-:Y:S01]  /*5bc0*/  PRMT R3, R10, 0x7632, R3 ;  /* 0x000076320a037816 */ /* 0x002fe20000000003 */
[----:B------:R1:W-:Y:S01]  /*5bd0*/  @P4 STG.E.U16 desc[UR22][R4.64], R0 ;  /* 0x0000000004004986 */ /* 0x0003e2000c101516 */
[----:B------:R-:W-:-:S03]  /*5be0*/  PRMT R8, R11, 0x7632, R8 ;  /* 0x000076320b087816 */ /* 0x000fc60000000008 */
[----:B------:R1:W-:Y:S04]  /*5bf0*/  @P3 STG.E.U16 desc[UR22][R6.64], R10 ;  /* 0x0000000a06003986 */ /* 0x0003e8000c101516 */
[----:B------:R1:W-:Y:S04]  /*5c00*/  @P2 STG.E.U16 desc[UR22][R12.64], R3 ;  /* 0x000000030c002986 */ /* 0x0003e8000c101516 */
[----:B------:R1:W-:Y:S04]  /*5c10*/  @P1 STG.E.U16 desc[UR22][R14.64], R11 ;  /* 0x0000000b0e001986 */ /* 0x0003e8000c101516 */
[----:B------:R1:W-:Y:S01]  /*5c20*/  @P0 STG.E.U16 desc[UR22][R16.64], R8 ;  /* 0x0000000810000986 */ /* 0x0003e2000c101516 */
[----:B------:R-:W-:Y:S06]  /*5c30*/  BAR.SYNC.DEFER_BLOCKING 0x0 ;  /* 0x0000000000007b1d */ /* 0x000fec0000010000 */
[----:B------:R-:W-:Y:S05]  /*5c40*/  BRA.U UP0, `(.L_x_13) ;  /* 0x00000001009c7547 */ /* 0x000fea000b800000 */
[----:B------:R-:W2:Y:S01]  /*5c50*/  S2UR UR5, SR_CgaCtaId ;  /* 0x00000000000579c3 */ /* 0x000ea20000008800 */
[----:B------:R-:W-:Y:S01]  /*5c60*/  NOP ;  /* 0x0000000000007918 */ /* 0x000fe20000000000 */
[----:B------:R-:W-:Y:S01]  /*5c70*/  UMOV UR4, 0x50 ;  /* 0x0000005000047882 */ /* 0x000fe20000000000 */
[----:B-1----:R-:W-:Y:S02]  /*5c80*/  IMAD.U32 R0, RZ, RZ, UR12 ;  /* 0x0000000cff007e24 */ /* 0x002fe4000f8e00ff */
[----:B------:R-:W-:-:S03]  /*5c90*/  IMAD.MOV.U32 R3, RZ, RZ, 0x1 ;  /* 0x00000001ff037424 */ /* 0x000fc600078e00ff */
[----:B------:R-:W-:-:S04]  /*5ca0*/  LOP3.LUT R0, R0, 0xffff, RZ, 0xc0, !PT ;  /* 0x0000ffff00007812 */ /* 0x000fc800078ec0ff */
[----:B------:R-:W-:-:S05]  /*5cb0*/  SHF.R.U32.HI R0, RZ, 0x5, R0 ;  /* 0x00000005ff007819 */ /* 0x000fca0000011600 */
[----:B------:R-:W-:Y:S01]  /*5cc0*/  VIADD R2, R0, 0x10 ;  /* 0x0000001000027836 */ /* 0x000fe20000000000 */
[----:B------:R-:W-:Y:S01]  /*5cd0*/  SHF.L.U32 R0, R3, R0, RZ ;  /* 0x0000000003007219 */ /* 0x000fe200000006ff */
[----:B0-2---:R-:W-:-:S03]  /*5ce0*/  ULEA UR6, UR5, UR4, 0x18 ;  /* 0x0000000405067291 */ /* 0x005fc6000f8ec0ff */
[----:B------:R-:W-:-:S04]  /*5cf0*/  SHF.L.U32 R3, R3, R2, RZ ;  /* 0x0000000203037219 */ /* 0x000fc800000006ff */
[----:B------:R-:W-:Y:S02]  /*5d00*/  LOP3.LUT R0, R3, R0, RZ, 0xfc, !PT ;  /* 0x0000000003007212 */ /* 0x000fe400078efcff */
[----:B------:R-:W0:Y:S02]  /*5d10*/  LDS R5, [UR6] ;  /* 0x00000006ff057984 */ /* 0x000e240008000800 */
[C---:B------:R-:W-:Y:S02]  /*5d20*/  LOP3.LUT R2, R0.reuse, 0xffff, RZ, 0xc0, !PT ;  /* 0x0000ffff00027812 */ /* 0x040fe400078ec0ff */
[----:B0-----:R-:W-:-:S04]  /*5d30*/  LOP3.LUT R3, R0, 0xffff, R5, 0x80, !PT ;  /* 0x0000ffff00037812 */ /* 0x001fc800078e8005 */
[----:B------:R-:W-:-:S13]  /*5d40*/  ISETP.NE.AND P0, PT, R3, R2, PT ;  /* 0x000000020300720c */ /* 0x000fda0003f05270 */
[----:B------:R-:W-:Y:S05]  /*5d50*/  @P0 BRA `(.L_x_14) ;  /* 0x0000000000500947 */ /* 0x000fea0003800000 */
[----:B------:R-:W-:Y:S02]  /*5d60*/  SHF.R.U32.HI R5, RZ, 0x10, R5 ;  /* 0x00000010ff057819 */ /* 0x000fe40000011605 */
[----:B------:R-:W-:-:S04]  /*5d70*/  SHF.R.U32.HI R2, RZ, 0x10, R0 ;  /* 0x00000010ff027819 */ /* 0x000fc80000011600 */
[----:B------:R-:W-:-:S04]  /*5d80*/  LOP3.LUT R5, R5, R2, RZ, 0xc0, !PT ;  /* 0x0000000205057212 */ /* 0x000fc800078ec0ff */
[----:B------:R-:W-:-:S13]  /*5d90*/  ISETP.NE.AND P0, PT, R5, R2, PT ;  /* 0x000000020500720c */ /* 0x000fda0003f05270 */
[----:B------:R-:W-:Y:S05]  /*5da0*/  @P0 BRA `(.L_x_15) ;  /* 0x0000000000300947 */ /* 0x000fea0003800000 */
[----:B------:R-:W-:Y:S01]  /*5db0*/  R2UR UR4, R0 ;  /* 0x00000000000472ca */ /* 0x000fe200000e0000 */
[----:B------:R-:W-:Y:S01]  /*5dc0*/  VOTEU.ANY UR5, UPT, PT ;  /* 0x0000000000057886 */ /* 0x000fe200038e0100 */
[----:B------:R-:W0:Y:S01]  /*5dd0*/  S2R R0, SR_LANEID ;  /* 0x0000000000007919 */ /* 0x000e220000000000 */
[----:B------:R-:W-:-:S10]  /*5de0*/  UFLO.U32 UR5, UR5 ;  /* 0x00000005000572bd */ /* 0x000fd400080e0000 */
[----:B------:R-:W-:-:S06]  /*5df0*/  ULOP3.LUT UR4, URZ, UR4, URZ, 0x33, !UPT ;  /* 0x00000004ff047292 */ /* 0x000fcc000f8e33ff */
[----:B------:R-:W-:-:S04]  /*5e00*/  IMAD.U32 R2, RZ, RZ, UR4 ;  /* 0x00000004ff027e24 */ /* 0x000fc8000f8e00ff */
[----:B------:R-:W1:Y:S02]  /*5e10*/  REDUX UR7, R2 ;  /* 0x00000000020773c4 */ /* 0x000e640000000000 */
[----:B------:R2:W-:Y:S01]  /*5e20*/  UTCATOMSWS.AND URZ, UR4 ;  /* 0x0000000400ff79e3 */ /* 0x0005e20008000000 */
[----:B0-----:R-:W-:Y:S01]  /*5e30*/  ISETP.EQ.U32.AND P0, PT, R0, UR5, PT ;  /* 0x0000000500007c0c */ /* 0x001fe2000bf02070 */
[----:B-1----:R-:W-:-:S12]  /*5e40*/  IMAD.U32 R0, RZ, RZ, UR7 ;  /* 0x00000007ff007e24 */ /* 0x002fd8000f8e00ff */
[----:B------:R2:W-:Y:S01]  /*5e50*/  @P0 ATOMS.AND RZ, [UR6], R0 ;  /* 0x00000000ffff098c */ /* 0x0005e2000a800006 */
[----:B------:R-:W-:Y:S05]  /*5e60*/  BRA `(.L_x_13) ;  /* 0x0000000000147947 */ /* 0x000fea0003800000 */
.L_x_15:
[----:B------:R-:W-:-:S07]  /*5e70*/  MOV R2, 0x5e90 ;  /* 0x00005e9000027802 */ /* 0x000fce0000000f00 */
[----:B------:R-:W-:Y:S05]  /*5e80*/  CALL.REL.NOINC `($__internal_0_$__cuda_sm10x_tcgen05_guardrail_trap_col_being_dealloced_not_returned_by_alloc) ;  /* 0x00000000002c7944 */ /* 0x000fea0003c00000 */
[----:B------:R-:W-:Y:S05]  /*5e90*/  BRA `(.L_x_13) ;  /* 0x0000000000087947 */ /* 0x000fea0003800000 */
.L_x_14:
[----:B------:R-:W-:-:S07]  /*5ea0*/  MOV R2, 0x5ec0 ;  /* 0x00005ec000027802 */ /* 0x000fce0000000f00 */
[----:B------:R-:W-:Y:S05]  /*5eb0*/  CALL.REL.NOINC `($__internal_2_$__cuda_sm10x_tcgen05_guardrail_trap_unallocated_columns_being_dealloced) ;  /* 0x0000000000387944 */ /* 0x000fea0003c00000 */
.L_x_13:
[----:B------:R-:W-:Y:S01]  /*5ec0*/  NOP ;  /* 0x0000000000007918 */ /* 0x000fe20000000000 */
[----:B0-2---:R-:W-:Y:S05]  /*5ed0*/  EXIT ;  /* 0x000000000000794d */ /* 0x005fea0003800000 */
.L_x_8:
[----:B------:R-:W0:Y:S02]  /*5ee0*/  SYNCS.PHASECHK.TRANS64.TRYWAIT P6, [UR9], R132 ;  /* 0x00000084ff0075a7 */ /* 0x000e2400080c1109 */
[----:B0-----:R-:W-:Y:S05]  /*5ef0*/  @!P6 BRA `(.L_x_8) ;  /* 0xfffffffc00f8e947 */ /* 0x001fea000383ffff */
[----:B------:R-:W-:Y:S05]  /*5f00*/  BRA `(.L_x_16) ;  /* 0xffffffe000f07947 */ /* 0x000fea000383ffff */
.L_x_12:
[----:B------:R-:W1:Y:S02]  /*5f10*/  SYNCS.PHASECHK.TRANS64.TRYWAIT P0, [UR9], R2 ;  /* 0x00000002ff0075a7 */ /* 0x000e640008001109 */
[----:B-1----:R-:W-:Y:S05]  /*5f20*/  @!P0 BRA `(.L_x_12) ;  /* 0xfffffffc00f88947 */ /* 0x002fea000383ffff */
[----:B------:R-:W-:Y:S05]  /*5f30*/  BRA `(.L_x_11) ;  /* 0xfffffff400487947 */ /* 0x000fea000383ffff */
        .weak           $__internal_0_$__cuda_sm10x_tcgen05_guardrail_trap_col_being_dealloced_not_returned_by_alloc
        .type           $__internal_0_$__cuda_sm10x_tcgen05_guardrail_trap_col_being_dealloced_not_returned_by_alloc,@function
        .size           $__internal_0_$__cuda_sm10x_tcgen05_guardrail_trap_col_being_dealloced_not_returned_by_alloc,($__internal_1_$__cuda_sm10x_tcgen05_guardrail_trap_phase_invalid_during_alloc - $__internal_0_$__cuda_sm10x_tcgen05_guardrail_trap_col_being_dealloced_not_returned_by_alloc)
$__internal_0_$__cuda_sm10x_tcgen05_guardrail_trap_col_being_dealloced_not_returned_by_alloc:
[----:B------:R-:W-:Y:S05]  /*5f40*/  BPT.TRAP 0x1 ;  /* 0x000000040000795c */ /* 0x000fea0000300000 */
[----:B------:R-:W-:-:S04]  /*5f50*/  IMAD.MOV.U32 R3, RZ, RZ, 0x0 ;  /* 0x00000000ff037424 */ /* 0x000fc800078e00ff */
[----:B------:R-:W-:Y:S05]  /*5f60*/  RET.REL.NODEC R2 `(matmul_kernel) ;  /* 0xffffffa002247950 */ /* 0x000fea0003c3ffff */
        .weak           $__internal_1_$__cuda_sm10x_tcgen05_guardrail_trap_phase_invalid_during_alloc
        .type           $__internal_1_$__cuda_sm10x_tcgen05_guardrail_trap_phase_invalid_during_alloc,@function
        .size           $__internal_1_$__cuda_sm10x_tcgen05_guardrail_trap_phase_invalid_during_alloc,($__internal_2_$__cuda_sm10x_tcgen05_guardrail_trap_unallocated_columns_being_dealloced - $__internal_1_$__cuda_sm10x_tcgen05_guardrail_trap_phase_invalid_during_alloc)
$__internal_1_$__cuda_sm10x_tcgen05_guardrail_trap_phase_invalid_during_alloc:
[----:B------:R-:W-:Y:S05]  /*5f70*/  BPT.TRAP 0x1 ;  /* 0x000000040000795c */ /* 0x000fea0000300000 */
[----:B------:R-:W-:-:S04]  /*5f80*/  IMAD.MOV.U32 R3, RZ, RZ, 0x0 ;  /* 0x00000000ff037424 */ /* 0x000fc800078e00ff */
[----:B------:R-:W-:Y:S05]  /*5f90*/  RET.REL.NODEC R2 `(matmul_kernel) ;  /* 0xffffffa002187950 */ /* 0x000fea0003c3ffff */
        .weak           $__internal_2_$__cuda_sm10x_tcgen05_guardrail_trap_unallocated_columns_being_dealloced
        .type           $__internal_2_$__cuda_sm10x_tcgen05_guardrail_trap_unallocated_columns_being_dealloced,@function
        .size           $__internal_2_$__cuda_sm10x_tcgen05_guardrail_trap_unallocated_columns_being_dealloced,(.L_x_20 - $__internal_2_$__cuda_sm10x_tcgen05_guardrail_trap_unallocated_columns_being_dealloced)
$__internal_2_$__cuda_sm10x_tcgen05_guardrail_trap_unallocated_columns_being_dealloced:
[----:B------:R-:W-:Y:S05]  /*5fa0*/  BPT.TRAP 0x1 ;  /* 0x000000040000795c */ /* 0x000fea0000300000 */
[----:B------:R-:W-:-:S04]  /*5fb0*/  IMAD.MOV.U32 R3, RZ, RZ, 0x0 ;  /* 0x00000000ff037424 */ /* 0x000fc800078e00ff */
[----:B------:R-:W-:Y:S05]  /*5fc0*/  RET.REL.NODEC R2 `(matmul_kernel) ;  /* 0xffffffa0020c7950 */ /* 0x000fea0003c3ffff */
.L_x_17:
[----:B------:R-:W-:-:S00]  /*5fd0*/  BRA `(.L_x_17) ;  /* 0xfffffffc00fc7947 */ /* 0x000fc0000383ffff */
[----:B------:R-:W-:-:S00]  /*5fe0*/  NOP ;  /* 0x0000000000007918 */ /* 0x000fc00000000000 */
        /* <DEDUP_REMOVED lines=9> */
.L_x_20:


//--------------------- .nv.shared.matmul_kernel  --------------------------
	.section	.nv.shared.matmul_kernel,"aw",@nobits
	.sectionflags	@""
	.align	16
	.zero		1024


//--------------------- .nv.shared.reserved.0     --------------------------
	.section	.nv.shared.reserved.0,"aw",@nobits
	.align	8
	.weak		__nv_reservedSMEM_offset_0_alias
	.size		__nv_reservedSMEM_offset_0_alias, 0, 64
	.other		__nv_reservedSMEM_offset_0_alias,@"STO_CUDA_RESERVED_SHARED STV_DEFAULT"
__nv_reservedSMEM_offset_0_alias:
	.zero		0
.nv.shared.reserved.0:
	.zero		64
	.weak		__nv_reservedSMEM_allocation_phase
	.type		__nv_reservedSMEM_allocation_phase,@object
	.size		__nv_reservedSMEM_allocation_phase,(.L_0 - __nv_reservedSMEM_allocation_phase)
__nv_reservedSMEM_allocation_phase:
	.zero		1
.L_0:
	.zero		7
	.weak		__nv_reservedSMEM_devtool_atexit_pc
	.type		__nv_reservedSMEM_devtool_atexit_pc,@object
	.size		__nv_reservedSMEM_devtool_atexit_pc,(__nv_reservedSMEM_allocation_mask - __nv_reservedSMEM_devtool_atexit_pc)
__nv_reservedSMEM_devtool_atexit_pc:
	.zero		8
	.weak		__nv_reservedSMEM_allocation_mask
	.type		__nv_reservedSMEM_allocation_mask,@object
	.size		__nv_reservedSMEM_allocation_mask,(.L_2 - __nv_reservedSMEM_allocation_mask)
__nv_reservedSMEM_allocation_mask:
	.zero		4
.L_2:


//--------------------- .nv.constant0.matmul_kernel --------------------------
	.section	.nv.constant0.matmul_kernel,"a",@progbits
	.sectionflags	@""
	.align	4
.nv.constant0.matmul_kernel:
	.zero		976


//--------------------- SYMBOLS --------------------------

	.type		.nv.reservedSmem.offset0,@object
	.size		.nv.reservedSmem.offset0,0x4
	.type		.nv.reservedSmem.cap,@object
	.size		.nv.reservedSmem.cap,0x4
